	.target	sm_90a

	.elftype	@"ET_EXEC"


//--------------------- .note.nv.tkinfo           --------------------------
	.section	.note.nv.tkinfo,"",@"SHT_NOTE"
	.sectionflags	@"SHF_NOTE_NV_TKINFO"
	.tkinfo
        /*0018*/ 	.word	0x00000002
        /*0030*/ 	.string	""
        /*0030*/ 	.string	"ptxas"
        /*0030*/ 	.string	"Cuda compilation tools, release 13.0, V13.0.88"
        /*0030*/ 	.string	"Build cuda_13.0.r13.0/compiler.36424714_0"
        /*0030*/ 	.string	"-v  -suppress-debug-info  -lineinfo  -arch sm_90a "



//--------------------- .note.nv.cuinfo           --------------------------
	.section	.note.nv.cuinfo,"",@"SHT_NOTE"
	.sectionflags	@"SHF_NOTE_NV_CUINFO"
        /*0018*/ 	.short	0x0002
        /*001a*/ 	.short	0x005a
        /*001c*/ 	.short	0x0082
	.zero		2


//--------------------- .nv.info                  --------------------------
	.section	.nv.info,"",@"SHT_CUDA_INFO"
	.align	4


	//----- nvinfo : EIATTR_REGCOUNT
	.align		4
        /*0000*/ 	.byte	0x04, 0x2f
        /*0002*/ 	.short	(.L_1 - .L_0)
	.align		4
.L_0:
        /*0004*/ 	.word	index@(gluon_wgmma)
        /*0008*/ 	.word	0x000000ff


	//----- nvinfo : EIATTR_FRAME_SIZE
	.align		4
.L_1:
        /*000c*/ 	.byte	0x04, 0x11
        /*000e*/ 	.short	(.L_3 - .L_2)
	.align		4
.L_2:
        /*0010*/ 	.word	index@(gluon_wgmma)
        /*0014*/ 	.word	0x00000270


	//----- nvinfo : EIATTR_MIN_STACK_SIZE
	.align		4
.L_3:
        /*0018*/ 	.byte	0x04, 0x12
        /*001a*/ 	.short	(.L_5 - .L_4)
	.align		4
.L_4:
        /*001c*/ 	.word	index@(gluon_wgmma)
        /*0020*/ 	.word	0x00000270
.L_5:


//--------------------- .nv.compat                --------------------------
	.section	.nv.compat,"",@"SHT_CUDA_COMPAT_INFO"
	.align	4
        /*0000*/ 	.byte	0x02, 0x09, 0x01, 0x00, 0x02, 0x02, 0x04, 0x00, 0x02, 0x05, 0x05, 0x00, 0x03, 0x07, 0x01, 0x01
        /*0010*/ 	.byte	0x02, 0x03, 0x03, 0x00, 0x02, 0x06, 0x01, 0x00, 0x04, 0x0b, 0x08, 0x00, 0x00, 0x00, 0x00, 0x00
        /*0020*/ 	.byte	0x00, 0x00, 0x00, 0x00


//--------------------- .nv.info.gluon_wgmma      --------------------------
	.section	.nv.info.gluon_wgmma,"",@"SHT_CUDA_INFO"
	.sectionflags	@""
	.align	4


	//----- nvinfo : EIATTR_CUDA_API_VERSION
	.align		4
        /*0000*/ 	.byte	0x04, 0x37
        /*0002*/ 	.short	(.L_7 - .L_6)
.L_6:
        /*0004*/ 	.word	0x00000082


	//----- nvinfo : EIATTR_KPARAM_INFO
	.align		4
.L_7:
        /*0008*/ 	.byte	0x04, 0x17
        /*000a*/ 	.short	(.L_9 - .L_8)
.L_8:
        /*000c*/ 	.word	0x00000000
        /*0010*/ 	.short	0x000a
        /*0012*/ 	.short	0x0048
        /*0014*/ 	.byte	0x00, 0xf4, 0x21, 0x00


	//----- nvinfo : EIATTR_KPARAM_INFO
	.align		4
.L_9:
        /*0018*/ 	.byte	0x04, 0x17
        /*001a*/ 	.short	(.L_11 - .L_10)
.L_10:
        /*001c*/ 	.word	0x00000000
        /*0020*/ 	.short	0x0009
        /*0022*/ 	.short	0x0040
        /*0024*/ 	.byte	0x00, 0xf4, 0x21, 0x00


	//----- nvinfo : EIATTR_KPARAM_INFO
	.align		4
.L_11:
        /*0028*/ 	.byte	0x04, 0x17
        /*002a*/ 	.short	(.L_13 - .L_12)
.L_12:
        /*002c*/ 	.word	0x00000000
        /*0030*/ 	.short	0x0008
        /*0032*/ 	.short	0x0038
        /*0034*/ 	.byte	0x00, 0xf0, 0x21, 0x00


	//----- nvinfo : EIATTR_KPARAM_INFO
	.align		4
.L_13:
        /*0038*/ 	.byte	0x04, 0x17
        /*003a*/ 	.short	(.L_15 - .L_14)
.L_14:
        /*003c*/ 	.word	0x00000000
        /*0040*/ 	.short	0x0007
        /*0042*/ 	.short	0x0030
        /*0044*/ 	.byte	0x00, 0xf0, 0x21, 0x00


	//----- nvinfo : EIATTR_KPARAM_INFO
	.align		4
.L_15:
        /*0048*/ 	.byte	0x04, 0x17
        /*004a*/ 	.short	(.L_17 - .L_16)
.L_16:
        /*004c*/ 	.word	0x00000000
        /*0050*/ 	.short	0x0006
        /*0052*/ 	.short	0x0028
        /*0054*/ 	.byte	0x00, 0xf0, 0x21, 0x00


	//----- nvinfo : EIATTR_KPARAM_INFO
	.align		4
.L_17:
        /*0058*/ 	.byte	0x04, 0x17
        /*005a*/ 	.short	(.L_19 - .L_18)
.L_18:
        /*005c*/ 	.word	0x00000000
        /*0060*/ 	.short	0x0005
        /*0062*/ 	.short	0x0020
        /*0064*/ 	.byte	0x00, 0xf0, 0x11, 0x00


	//----- nvinfo : EIATTR_KPARAM_INFO
	.align		4
.L_19:
        /*0068*/ 	.byte	0x04, 0x17
        /*006a*/ 	.short	(.L_21 - .L_20)
.L_20:
        /*006c*/ 	.word	0x00000000
        /*0070*/ 	.short	0x0004
        /*0072*/ 	.short	0x001c
        /*0074*/ 	.byte	0x00, 0xf0, 0x11, 0x00


	//----- nvinfo : EIATTR_KPARAM_INFO
	.align		4
.L_21:
        /*0078*/ 	.byte	0x04, 0x17
        /*007a*/ 	.short	(.L_23 - .L_22)
.L_22:
        /*007c*/ 	.word	0x00000000
        /*0080*/ 	.short	0x0003
        /*0082*/ 	.short	0x0018
        /*0084*/ 	.byte	0x00, 0xf0, 0x11, 0x00


	//----- nvinfo : EIATTR_KPARAM_INFO
	.align		4
.L_23:
        /*0088*/ 	.byte	0x04, 0x17
        /*008a*/ 	.short	(.L_25 - .L_24)
.L_24:
        /*008c*/ 	.word	0x00000000
        /*0090*/ 	.short	0x0002
        /*0092*/ 	.short	0x0010
        /*0094*/ 	.byte	0x00, 0xf4, 0x21, 0x00


	//----- nvinfo : EIATTR_KPARAM_INFO
	.align		4
.L_25:
        /*0098*/ 	.byte	0x04, 0x17
        /*009a*/ 	.short	(.L_27 - .L_26)
.L_26:
        /*009c*/ 	.word	0x00000000
        /*00a0*/ 	.short	0x0001
        /*00a2*/ 	.short	0x0008
        /*00a4*/ 	.byte	0x00, 0xf4, 0x21, 0x00


	//----- nvinfo : EIATTR_KPARAM_INFO
	.align		4
.L_27:
        /*00a8*/ 	.byte	0x04, 0x17
        /*00aa*/ 	.short	(.L_29 - .L_28)
.L_28:
        /*00ac*/ 	.word	0x00000000
        /*00b0*/ 	.short	0x0000
        /*00b2*/ 	.short	0x0000
        /*00b4*/ 	.byte	0x00, 0xf4, 0x21, 0x00


	//----- nvinfo : EIATTR_SPARSE_MMA_MASK
	.align		4
.L_29:
        /*00b8*/ 	.byte	0x03, 0x50
        /*00ba*/ 	.short	0x0000


	//----- nvinfo : EIATTR_MAXREG_COUNT
	.align		4
        /*00bc*/ 	.byte	0x03, 0x1b
        /*00be*/ 	.short	0x00ff


	//----- nvinfo : EIATTR_NUM_BARRIERS
	.align		4
        /*00c0*/ 	.byte	0x02, 0x4c
        /*00c2*/ 	.byte	0x01
	.zero		1


	//----- nvinfo : EIATTR_ANNOTATIONS
	.align		4
        /*00c4*/ 	.byte	0x04, 0x55
        /*00c6*/ 	.short	(.L_31 - .L_30)


	//   ....[0]....
.L_30:
        /*00c8*/ 	.word	0x00000001
        /*00cc*/ 	.byte	0x70, 0x11, 0x00, 0x00, 0x01, 0x00, 0x00, 0x00, 0xc0, 0x12, 0x00, 0x00, 0x01, 0x00, 0x00, 0x00
        /* <DEDUP_REMOVED lines=272> */
        /*11dc*/ 	.byte	0x60, 0x45, 0x00, 0x00, 0x01, 0x00, 0x00, 0x00, 0x70, 0x45, 0x00, 0x00


	//----- nvinfo : EIATTR_MERCURY_ISA_VERSION
	.align		4
.L_31:
        /*11e8*/ 	.byte	0x03, 0x5f
        /*11ea*/ 	.short	0x0101


	//----- nvinfo : EIATTR_INT_WARP_WIDE_INSTR_OFFSETS
	.align		4
        /*11ec*/ 	.byte	0x04, 0x31
        /*11ee*/ 	.short	(.L_33 - .L_32)


	//   ....[0]....
.L_32:
        /*11f0*/ 	.word	0x000012f0


	//   ....[1]....
        /*11f4*/ 	.word	0x00001310


	//   ....[2]....
        /*11f8*/ 	.word	0x00001330


	//   ....[3]....
        /*11fc*/ 	.word	0x00001410


	//   ....[4]....
        /*1200*/ 	.word	0x00002d10


	//   ....[5]....
        /*1204*/ 	.word	0x00002d20


	//   ....[6]....
        /*1208*/ 	.word	0x00002d90


	//   ....[7]....
        /*120c*/ 	.word	0x00002da0


	//   ....[8]....
        /*1210*/ 	.word	0x00004780


	//   ....[9]....
        /*1214*/ 	.word	0x000047a0


	//----- nvinfo : EIATTR_COOP_GROUP_MASK_REGIDS
	.align		4
.L_33:
        /*1218*/ 	.byte	0x04, 0x29
        /*121a*/ 	.short	(.L_35 - .L_34)


	//   ....[0]....
.L_34:
        /*121c*/ 	.word	0xffffffff


	//   ....[1]....
        /*1220*/ 	.word	0xffffffff


	//   ....[2]....
        /*1224*/ 	.word	0xffffffff


	//----- nvinfo : EIATTR_COOP_GROUP_INSTR_OFFSETS
	.align		4
.L_35:
        /*1228*/ 	.byte	0x04, 0x28
        /*122a*/ 	.short	(.L_37 - .L_36)


	//   ....[0]....
.L_36:
        /*122c*/ 	.word	0x00000160


	//   ....[1]....
        /*1230*/ 	.word	0x00000710


	//   ....[2]....
        /*1234*/ 	.word	0x00000d00


	//----- nvinfo : EIATTR_MBARRIER_INSTR_OFFSETS
	.align		4
.L_37:
        /*1238*/ 	.byte	0x04, 0x39
        /*123a*/ 	.short	(.L_39 - .L_38)


	//   ....[0]....
.L_38:
        /*123c*/ 	.word	0x00001cb0
        /*1240*/ 	.word	0x000000ff
        /*1244*/ 	.word	0x00030000
        /*1248*/ 	.short	0x0100
        /*124a*/ 	.byte	0x18
	.zero		1


	//   ....[1]....
        /*124c*/ 	.word	0x00001e60
        /*1250*/ 	.word	0x000000ff
        /*1254*/ 	.word	0x00030008
        /*1258*/ 	.short	0x0100
        /*125a*/ 	.byte	0x18
	.zero		1


	//   ....[2]....
        /*125c*/ 	.word	0x00002010
        /*1260*/ 	.word	0x000000ff
        /*1264*/ 	.word	0x00030010
        /*1268*/ 	.short	0x0100
        /*126a*/ 	.byte	0x18
	.zero		1


	//   ....[3]....
        /*126c*/ 	.word	0x00002e50
        /*1270*/ 	.word	0x000000ff
        /*1274*/ 	.word	0x00030000
        /*1278*/ 	.short	0x010a
        /*127a*/ 	.byte	0x12
	.zero		1


	//   ....[4]....
        /*127c*/ 	.word	0x00003ca0
        /*1280*/ 	.word	0x000000ff
        /*1284*/ 	.word	0x00030000
        /*1288*/ 	.short	0x0108
        /*128a*/ 	.byte	0x18
	.zero		1


	//   ....[5]....
        /*128c*/ 	.word	0x00003d10
        /*1290*/ 	.word	0x000000ff
        /*1294*/ 	.word	0x00030008
        /*1298*/ 	.short	0x0108
        /*129a*/ 	.byte	0x18
	.zero		1


	//   ....[6]....
        /*129c*/ 	.word	0x00003da0
        /*12a0*/ 	.word	0x000000ff
        /*12a4*/ 	.word	0x00030010
        /*12a8*/ 	.short	0x0108
        /*12aa*/ 	.byte	0x18
	.zero		1


	//   ....[7]....
        /*12ac*/ 	.word	0x00005140
        /*12b0*/ 	.word	0x000000ff
        /*12b4*/ 	.word	0x00030000
        /*12b8*/ 	.short	0x010a
        /*12ba*/ 	.byte	0x12
	.zero		1


	//----- nvinfo : EIATTR_NUM_MBARRIERS
	.align		4
.L_39:
        /*12bc*/ 	.byte	0x03, 0x38
        /*12be*/ 	.short	0x0003


	//----- nvinfo : EIATTR_EXIT_INSTR_OFFSETS
	.align		4
        /*12c0*/ 	.byte	0x04, 0x1c
        /*12c2*/ 	.short	(.L_41 - .L_40)


	//   ....[0]....
.L_40:
        /*12c4*/ 	.word	0x00005130


	//----- nvinfo : EIATTR_REQNTID
	.align		4
.L_41:
        /*12c8*/ 	.byte	0x04, 0x10
        /*12ca*/ 	.short	(.L_43 - .L_42)
.L_42:
        /*12cc*/ 	.word	0x00000100
        /*12d0*/ 	.word	0x00000001
        /*12d4*/ 	.word	0x00000001


	//----- nvinfo : EIATTR_CRS_STACK_SIZE
	.align		4
.L_43:
        /*12d8*/ 	.byte	0x04, 0x1e
        /*12da*/ 	.short	(.L_45 - .L_44)
.L_44:
        /*12dc*/ 	.word	0x00000000


	//----- nvinfo : EIATTR_CBANK_PARAM_SIZE
	.align		4
.L_45:
        /*12e0*/ 	.byte	0x03, 0x19
        /*12e2*/ 	.short	0x0050


	//----- nvinfo : EIATTR_PARAM_CBANK
	.align		4
        /*12e4*/ 	.byte	0x04, 0x0a
        /*12e6*/ 	.short	(.L_47 - .L_46)
	.align		4
.L_46:
        /*12e8*/ 	.word	index@(.nv.constant0.gluon_wgmma)
        /*12ec*/ 	.short	0x0210
        /*12ee*/ 	.short	0x0050


	//----- nvinfo : EIATTR_SW_WAR
	.align		4
.L_47:
        /*12f0*/ 	.byte	0x04, 0x36
        /*12f2*/ 	.short	(.L_49 - .L_48)
.L_48:
        /*12f4*/ 	.word	0x00000008
.L_49:


//--------------------- .nv.callgraph             --------------------------
	.section	.nv.callgraph,"",@"SHT_CUDA_CALLGRAPH"
	.align	4
	.sectionentsize	8
	.align		4
        /*0000*/ 	.word	0x00000000
	.align		4
        /*0004*/ 	.word	0xffffffff
	.align		4
        /*0008*/ 	.word	0x00000000
	.align		4
        /*000c*/ 	.word	0xfffffffe
	.align		4
        /*0010*/ 	.word	0x00000000
	.align		4
        /*0014*/ 	.word	0xfffffffd
	.align		4
        /*0018*/ 	.word	0x00000000
	.align		4
        /*001c*/ 	.word	0xfffffffc


//--------------------- .text.gluon_wgmma         --------------------------
	.section	.text.gluon_wgmma,"ax",@progbits
	.align	128
        .global         gluon_wgmma
        .type           gluon_wgmma,@function
        .size           gluon_wgmma,(.L_x_52 - gluon_wgmma)
        .other          gluon_wgmma,@"STO_CUDA_ENTRY STV_DEFAULT"
gluon_wgmma:
.text.gluon_wgmma:
[----:B------:R-:W1:Y:S01]  /*0000*/  LDC R1, c[0x0][0x28] ;  /* 0x00000a00ff017b82 */ /* 0x000e620000000800 */
[----:B------:R-:W2:Y:S07]  /*0010*/  S2R R3, SR_TID.X ;  /* 0x0000000000037919 */ /* 0x000eae0000002100 */
[----:B------:R-:W3:Y:S01]  /*0020*/  S2UR UR4, SR_CgaCtaId ;  /* 0x00000000000479c3 */ /* 0x000ee20000008800 */
[----:B------:R-:W-:Y:S01]  /*0030*/  UMOV UR24, 0x400 ;  /* 0x0000040000187882 */ /* 0x000fe20000000000 */
[----:B------:R-:W-:Y:S01]  /*0040*/  ULDC UR6, c[0x0][0xc] ;  /* 0x0000030000067ab9 */ /* 0x000fe20000000800 */
[----:B------:R-:W-:Y:S01]  /*0050*/  ULDC.64 UR30, c[0x0][0x250] ;  /* 0x00009400001e7ab9 */ /* 0x000fe20000000a00 */
[----:B------:R-:W-:Y:S01]  /*0060*/  BSSY B0, `(.L_x_0) ;  /* 0x0000020000007945 */ /* 0x000fe20003800000 */
[----:B-1----:R-:W-:-:S03]  /*0070*/  VIADD R1, R1, 0xfffffd90 ;  /* 0xfffffd9001017836 */ /* 0x002fc60000000000 */
[----:B------:R-:W1:Y:S08]  /*0080*/  LDC R6, c[0x0][0x228] ;  /* 0x00008a00ff067b82 */ /* 0x000e700000000800 */
[----:B------:R-:W4:Y:S08]  /*0090*/  LDC R13, c[0x0][0x230] ;  /* 0x00008c00ff0d7b82 */ /* 0x000f300000000800 */
[----:B------:R-:W-:Y:S01]  /*00a0*/  S2UR UR40, SR_CTAID.Y ;  /* 0x00000000002879c3 */ /* 0x000fe20000002600 */
[----:B---3--:R-:W-:-:S03]  /*00b0*/  ULEA UR24, UR4, UR24, 0x18 ;  /* 0x0000001804187291 */ /* 0x008fc6000f8ec03f */
[----:B------:R-:W-:Y:S01]  /*00c0*/  ULDC UR4, c[0x0][0x10] ;  /* 0x0000040000047ab9 */ /* 0x000fe20000000800 */
[----:B--2---:R-:W-:-:S03]  /*00d0*/  LOP3.LUT R2, R3, 0xff, RZ, 0xc0, !PT ;  /* 0x000000ff03027812 */ /* 0x004fc600078ec0ff */
[----:B------:R-:W2:Y:S01]  /*00e0*/  S2UR UR5, SR_CTAID.Z ;  /* 0x00000000000579c3 */ /* 0x000ea20000002700 */
[----:B-1----:R-:W-:Y:S01]  /*00f0*/  VIADD R6, R6, 0xffffffff ;  /* 0xffffffff06067836 */ /* 0x002fe20000000000 */
[C---:B------:R-:W-:Y:S02]  /*0100*/  ISETP.GE.U32.AND P0, PT, R2.reuse, 0x20, PT ;  /* 0x000000200200780c */ /* 0x040fe40003f06070 */
[C---:B------:R-:W-:Y:S02]  /*0110*/  ISETP.NE.U32.AND P2, PT, R2.reuse, RZ, PT ;  /* 0x000000ff0200720c */ /* 0x040fe40003f45070 */
[----:B------:R-:W-:Y:S02]  /*0120*/  LEA R12, R2, UR24, 0x2 ;  /* 0x00000018020c7c11 */ /* 0x000fe4000f8e10ff */
[----:B------:R-:W1:Y:S01]  /*0130*/  S2UR UR41, SR_CTAID.X ;  /* 0x00000000002979c3 */ /* 0x000e620000002500 */
[----:B----4-:R-:W-:-:S06]  /*0140*/  VIADD R9, R13, 0xffffffff ;  /* 0xffffffff0d097836 */ /* 0x010fcc0000000000 */
[----:B------:R3:W-:Y:S01]  /*0150*/  @!P0 STS [R12], RZ ;  /* 0x000000ff0c008388 */ /* 0x0007e20000000800 */
[----:B------:R-:W-:-:S03]  /*0160*/  NOP ;  /* 0x0000000000007918 */ /* 0x000fc60000000000 */
[----:B------:R3:W-:Y:S01]  /*0170*/  @!P2 STS [UR24+0x24], R6 ;  /* 0x00002406ff00a988 */ /* 0x0007e20008000818 */
[----:B--2---:R-:W-:-:S03]  /*0180*/  UIMAD UR4, UR5, UR4, UR40 ;  /* 0x00000004050472a4 */ /* 0x004fc6000f8e0228 */
[----:B------:R3:W-:Y:S01]  /*0190*/  @!P2 STS [UR24+0x20], R9 ;  /* 0x00002009ff00a988 */ /* 0x0007e20008000818 */
[----:B-1----:R-:W-:-:S04]  /*01a0*/  UIMAD UR4, UR4, UR6, UR41 ;  /* 0x00000006040472a4 */ /* 0x002fc8000f8e0229 */
[----:B------:R-:W-:-:S03]  /*01b0*/  UIMAD UR5, UR4, 0x180, URZ ;  /* 0x00000180040578a4 */ /* 0x000fc6000f8e023f */
[----:B------:R-:W-:Y:S01]  /*01c0*/  UMOV UR4, URZ ;  /* 0x0000003f00047c82 */ /* 0x000fe20008000000 */
[----:B------:R-:W-:-:S04]  /*01d0*/  UIADD3 UR26, UP0, UR5, UR30, URZ ;  /* 0x0000001e051a7290 */ /* 0x000fc8000ff1e03f */
[----:B------:R-:W-:Y:S01]  /*01e0*/  ULEA.HI.X.SX32 UR27, UR5, UR31, 0x1, UP0 ;  /* 0x0000001f051b7291 */ /* 0x000fe200080f0e3f */
[----:B---3--:R-:W-:Y:S11]  /*01f0*/  @P2 BRA `(.L_x_1) ;  /* 0x0000000000182947 */ /* 0x008ff60003800000 */
[----:B------:R-:W1:Y:S01]  /*0200*/  LDS R0, [UR24+0x8] ;  /* 0x00000818ff007984 */ /* 0x000e620008000800 */
[----:B------:R-:W2:Y:S01]  /*0210*/  LDC.64 R10, c[0x0][0x210] ;  /* 0x00008400ff0a7b82 */ /* 0x000ea20000000a00 */
[----:B------:R-:W-:Y:S02]  /*0220*/  IMAD.MOV.U32 R5, RZ, RZ, 0x70 ;  /* 0x00000070ff057424 */ /* 0x000fe400078e00ff */
[----:B--2---:R2:W-:Y:S03]  /*0230*/  STS.64 [UR24], R10 ;  /* 0x0000000aff007988 */ /* 0x0045e60008000a18 */
[----:B-1----:R-:W-:-:S05]  /*0240*/  LOP3.LUT R0, R0, 0x10, R5, 0xd8, !PT ;  /* 0x0000001000007812 */ /* 0x002fca00078ed805 */
[----:B------:R2:W-:Y:S02]  /*0250*/  STS [UR24+0x8], R0 ;  /* 0x00000800ff007988 */ /* 0x0005e40008000818 */
.L_x_1:
[----:B------:R-:W-:Y:S05]  /*0260*/  BSYNC B0 ;  /* 0x0000000000007941 */ /* 0x000fea0003800000 */
.L_x_0:
[----:B------:R-:W-:Y:S04]  /*0270*/  BSSY B0, `(.L_x_2) ;  /* 0x000000a000007945 */ /* 0x000fe80003800000 */
[----:B------:R-:W-:Y:S05]  /*0280*/  @P2 BRA `(.L_x_3) ;  /* 0x0000000000202947 */ /* 0x000fea0003800000 */
[----:B--2---:R-:W1:Y:S01]  /*0290*/  LDS R0, [UR24+0x34] ;  /* 0x00003418ff007984 */ /* 0x004e620008000800 */
[----:B------:R-:W-:Y:S02]  /*02a0*/  IMAD.MOV.U32 R5, RZ, RZ, 0x3f000000 ;  /* 0x3f000000ff057424 */ /* 0x000fe400078e00ff */
[----:B------:R-:W-:Y:S01]  /*02b0*/  @!P2 IMAD.MOV.U32 R4, RZ, RZ, 0xff ;  /* 0x000000ffff04a424 */ /* 0x000fe200078e00ff */
[----:B------:R-:W2:Y:S02]  /*02c0*/  @!P2 LDS R7, [UR24+0x38] ;  /* 0x00003818ff07a984 */ /* 0x000ea40008000800 */
[----:B-1----:R-:W-:Y:S02]  /*02d0*/  LOP3.LUT R0, R0, 0xff000000, R5, 0xb8, !PT ;  /* 0xff00000000007812 */ /* 0x002fe400078eb805 */
[----:B--2---:R-:W-:-:S03]  /*02e0*/  @!P2 LOP3.LUT R4, R7, 0xff, R4, 0xb8, !PT ;  /* 0x000000ff0704a812 */ /* 0x004fc600078eb804 */
[----:B------:R1:W-:Y:S04]  /*02f0*/  STS [UR24+0x34], R0 ;  /* 0x00003400ff007988 */ /* 0x0003e80008000818 */
[----:B------:R1:W-:Y:S02]  /*0300*/  @!P2 STS [UR24+0x38], R4 ;  /* 0x00003804ff00a988 */ /* 0x0003e40008000818 */
.L_x_3:
[----:B------:R-:W-:Y:S05]  /*0310*/  BSYNC B0 ;  /* 0x0000000000007941 */ /* 0x000fea0003800000 */
.L_x_2:
[----:B------:R-:W-:Y:S04]  /*0320*/  BSSY B0, `(.L_x_4) ;  /* 0x000000e000007945 */ /* 0x000fe80003800000 */
[----:B------:R-:W-:Y:S05]  /*0330*/  @P2 BRA `(.L_x_5) ;  /* 0x0000000000302947 */ /* 0x000fea0003800000 */
[----:B-1----:R-:W1:Y:S01]  /*0340*/  LDS R4, [UR24+0x34] ;  /* 0x00003418ff047984 */ /* 0x002e620008000800 */
[----:B--2---:R-:W2:Y:S03]  /*0350*/  LDC.64 R10, c[0x0][0x238] ;  /* 0x00008e00ff0a7b82 */ /* 0x004ea60000000a00 */
[----:B------:R-:W3:Y:S01]  /*0360*/  LDS R0, [UR24+0x1c] ;  /* 0x00001c18ff007984 */ /* 0x000ee20008000800 */
[C---:B--2---:R-:W-:Y:S01]  /*0370*/  SHF.L.U64.HI R8, R10.reuse, 0x1, R11 ;  /* 0x000000010a087819 */ /* 0x044fe2000001020b */
[----:B------:R-:W-:-:S03]  /*0380*/  IMAD.SHL.U32 R5, R10, 0x2, RZ ;  /* 0x000000020a057824 */ /* 0x000fc600078e00ff */
[--C-:B------:R-:W-:Y:S02]  /*0390*/  SHF.R.U32.HI R7, RZ, 0x4, R8.reuse ;  /* 0x00000004ff077819 */ /* 0x100fe40000011608 */
[----:B------:R-:W-:-:S05]  /*03a0*/  SHF.R.U64 R5, R5, 0x4, R8 ;  /* 0x0000000405057819 */ /* 0x000fca0000001208 */
[----:B------:R4:W-:Y:S01]  /*03b0*/  STS [UR24+0xc], R5 ;  /* 0x00000c05ff007988 */ /* 0x0009e20008000818 */
[----:B-1----:R-:W-:Y:S02]  /*03c0*/  LOP3.LUT R4, R4, 0x7, RZ, 0xb8, !PT ;  /* 0x0000000704047812 */ /* 0x002fe400078eb8ff */
[----:B---3--:R-:W-:-:S03]  /*03d0*/  LOP3.LUT R0, R0, 0xf, R7, 0xb8, !PT ;  /* 0x0000000f00007812 */ /* 0x008fc600078eb807 */
[----:B------:R4:W-:Y:S04]  /*03e0*/  STS [UR24+0x34], R4 ;  /* 0x00003404ff007988 */ /* 0x0009e80008000818 */
[----:B------:R4:W-:Y:S02]  /*03f0*/  STS [UR24+0x1c], R0 ;  /* 0x00001c00ff007988 */ /* 0x0009e40008000818 */
.L_x_5:
[----:B------:R-:W-:Y:S05]  /*0400*/  BSYNC B0 ;  /* 0x0000000000007941 */ /* 0x000fea0003800000 */
.L_x_4:
[----:B------:R-:W-:Y:S04]  /*0410*/  BSSY B1, `(.L_x_6) ;  /* 0x000001a000017945 */ /* 0x000fe80003800000 */
[----:B------:R-:W-:Y:S04]  /*0420*/  BSSY B0, `(.L_x_7) ;  /* 0x0000015000007945 */ /* 0x000fe80003800000 */
[----:B------:R-:W-:Y:S05]  /*0430*/  @P2 BRA `(.L_x_8) ;  /* 0x0000000000202947 */ /* 0x000fea0003800000 */
[----:B-12-4-:R-:W1:Y:S02]  /*0440*/  LDS R0, [UR24+0x34] ;  /* 0x00003418ff007984 */ /* 0x016e640008000800 */
[----:B-1----:R-:W-:-:S05]  /*0450*/  LOP3.LUT R0, R0, 0x38, RZ, 0xb8, !PT ;  /* 0x0000003800007812 */ /* 0x002fca00078eb8ff */
[----:B------:R1:W-:Y:S01]  /*0460*/  STS [UR24+0x34], R0 ;  /* 0x00003400ff007988 */ /* 0x0003e20008000818 */
[----:B------:R-:W-:Y:S05]  /*0470*/  @P2 BRA `(.L_x_9) ;  /* 0x0000000000202947 */ /* 0x000fea0003800000 */
[----:B-1----:R-:W1:Y:S01]  /*0480*/  LDS R0, [UR24+0x8] ;  /* 0x00000818ff007984 */ /* 0x002e620008000800 */
[----:B------:R-:W-:-:S05]  /*0490*/  IMAD.MOV.U32 R5, RZ, RZ, 0x780 ;  /* 0x00000780ff057424 */ /* 0x000fca00078e00ff */
[----:B-1----:R-:W-:-:S05]  /*04a0*/  LOP3.LUT R0, R0, 0x300, R5, 0xd8, !PT ;  /* 0x0000030000007812 */ /* 0x002fca00078ed805 */
[----:B------:R3:W-:Y:S02]  /*04b0*/  STS [UR24+0x8], R0 ;  /* 0x00000800ff007988 */ /* 0x0007e40008000818 */
.L_x_8:
[----:B------:R-:W-:Y:S05]  /*04c0*/  @P2 BRA `(.L_x_10) ;  /* 0x0000000000282947 */ /* 0x000fea0003800000 */
[----:B-1234-:R-:W1:Y:S02]  /*04d0*/  LDS R0, [UR24+0x8] ;  /* 0x00000818ff007984 */ /* 0x01ee640008000800 */
[----:B-1----:R-:W-:-:S05]  /*04e0*/  LOP3.LUT R0, R0, 0x1800, RZ, 0xb8, !PT ;  /* 0x0000180000007812 */ /* 0x002fca00078eb8ff */
[----:B------:R2:W-:Y:S02]  /*04f0*/  STS [UR24+0x8], R0 ;  /* 0x00000800ff007988 */ /* 0x0005e40008000818 */
.L_x_9:
[----:B------:R-:W-:Y:S05]  /*0500*/  @P2 BREAK B0 ;  /* 0x0000000000002942 */ /* 0x000fea0003800000 */
[----:B------:R-:W-:Y:S05]  /*0510*/  @P2 BRA `(.L_x_11) ;  /* 0x0000000000242947 */ /* 0x000fea0003800000 */
[----:B------:R-:W3:Y:S01]  /*0520*/  LDS R5, [UR24+0x8] ;  /* 0x00000818ff057984 */ /* 0x000ee20008000800 */
[----:B-12---:R-:W-:-:S05]  /*0530*/  IMAD.MOV.U32 R0, RZ, RZ, 0x6000 ;  /* 0x00006000ff007424 */ /* 0x006fca00078e00ff */
[----:B---3--:R-:W-:-:S04]  /*0540*/  LOP3.LUT R0, R5, 0x6000, R0, 0xd8, !PT ;  /* 0x0000600005007812 */ /* 0x008fc800078ed800 */
[----:B------:R-:W-:-:S05]  /*0550*/  LOP3.LUT R0, R0, 0x400000, RZ, 0xb8, !PT ;  /* 0x0040000000007812 */ /* 0x000fca00078eb8ff */
[----:B------:R1:W-:Y:S02]  /*0560*/  STS [UR24+0x8], R0 ;  /* 0x00000800ff007988 */ /* 0x0003e40008000818 */
.L_x_10:
[----:B------:R-:W-:Y:S05]  /*0570*/  BSYNC B0 ;  /* 0x0000000000007941 */ /* 0x000fea0003800000 */
.L_x_7:
[----:B-1234-:R-:W1:Y:S02]  /*0580*/  @!P2 LDS R0, [UR24+0x8] ;  /* 0x00000818ff00a984 */ /* 0x01ee640008000800 */
[----:B-1----:R-:W-:-:S05]  /*0590*/  @!P2 LOP3.LUT R0, R0, 0x8000, RZ, 0xb8, !PT ;  /* 0x000080000000a812 */ /* 0x002fca00078eb8ff */
[----:B------:R3:W-:Y:S02]  /*05a0*/  @!P2 STS [UR24+0x8], R0 ;  /* 0x00000800ff00a988 */ /* 0x0007e40008000818 */
.L_x_11:
[----:B------:R-:W-:Y:S05]  /*05b0*/  BSYNC B1 ;  /* 0x0000000000017941 */ /* 0x000fea0003800000 */
.L_x_6:
[----:B------:R-:W-:Y:S05]  /*05c0*/  WARPSYNC.ALL ;  /* 0x0000000000007948 */ /* 0x000fea0003800000 */
[----:B------:R-:W-:Y:S05]  /*05d0*/  @P0 BRA `(.L_x_12) ;  /* 0x0000000000280947 */ /* 0x000fea0003800000 */
[----:B-123--:R-:W1:Y:S01]  /*05e0*/  S2R R0, SR_LANEID ;  /* 0x0000000000007919 */ /* 0x00ee620000000000 */
[----:B------:R-:W-:Y:S05]  /*05f0*/  WARPSYNC.ALL ;  /* 0x0000000000007948 */ /* 0x000fea0003800000 */
[----:B-1----:R-:W-:-:S05]  /*0600*/  IMAD.SHL.U32 R0, R0, 0x4, RZ ;  /* 0x0000000400007824 */ /* 0x002fca00078e00ff */
[----:B------:R-:W1:Y:S01]  /*0610*/  LDS R7, [R0+UR24] ;  /* 0x0000001800077984 */ /* 0x000e620008000800 */
[----:B------:R-:W-:-:S05]  /*0620*/  IADD3 R4, P1, R0, UR26, RZ ;  /* 0x0000001a00047c10 */ /* 0x000fca000ff3e0ff */
[----:B------:R-:W-:-:S05]  /*0630*/  IMAD.X R5, RZ, RZ, UR27, P1 ;  /* 0x0000001bff057e24 */ /* 0x000fca00088e06ff */
[----:B-1----:R4:W5:Y:S01]  /*0640*/  ATOMG.E.EXCH.STRONG.GPU PT, RZ, [R4], R7 ;  /* 0x0000000704ff73a8 */ /* 0x00296200041ee100 */
[----:B------:R-:W-:-:S04]  /*0650*/  DEPBAR {5,4,3,2,1,0} ;  /* 0x0000003f0000791a */ /* 0x000fc80000000000 */
[----:B------:R4:W-:Y:S01]  /*0660*/  UTMACCTL.IV [UR26] ;  /* 0x000000001a0079b9 */ /* 0x0009e20008000000 */
[----:B------:R-:W-:Y:S01]  /*0670*/  NOP ;  /* 0x0000000000007918 */ /* 0x000fe20000000000 */
.L_x_12:
[----:B------:R-:W-:Y:S05]  /*0680*/  @P0 BRA `(.L_x_13) ;  /* 0x00000000000c0947 */ /* 0x000fea0003800000 */
[----:B------:R0:W-:Y:S01]  /*0690*/  UTMACMDFLUSH ;  /* 0x00000000000079b7 */ /* 0x0001e20000000000 */
[----:B------:R-:W-:Y:S05]  /*06a0*/  @P0 BRA `(.L_x_13) ;  /* 0x0000000000040947 */ /* 0x000fea0003800000 */
[----:B------:R-:W-:-:S04]  /*06b0*/  DEPBAR.LE SB0, 0x0 ;  /* 0x000080000000791a */ /* 0x000fc80000000000 */
.L_x_13:
[----:B------:R-:W-:Y:S05]  /*06c0*/  WARPSYNC.ALL ;  /* 0x0000000000007948 */ /* 0x000fea0003800000 */
[----:B-----5:R-:W-:Y:S06]  /*06d0*/  BAR.SYNC.DEFER_BLOCKING 0x0 ;  /* 0x0000000000007b1d */ /* 0x020fec0000010000 */
[----:B------:R-:W-:Y:S02]  /*06e0*/  BSSY B1, `(.L_x_14) ;  /* 0x000000b000017945 */ /* 0x000fe40003800000 */
[----:B------:R-:W-:Y:S06]  /*06f0*/  BAR.SYNC.DEFER_BLOCKING 0x0 ;  /* 0x0000000000007b1d */ /* 0x000fec0000010000 */
[----:B------:R1:W-:Y:S01]  /*0700*/  @!P0 STS [R12], RZ ;  /* 0x000000ff0c008388 */ /* 0x0003e20000000800 */
[----:B------:R-:W-:Y:S01]  /*0710*/  NOP ;  /* 0x0000000000007918 */ /* 0x000fe20000000000 */
[----:B------:R-:W-:Y:S05]  /*0720*/  @P2 BRA `(.L_x_15) ;  /* 0x0000000000182947 */ /* 0x000fea0003800000 */
[----:B-123--:R-:W1:Y:S01]  /*0730*/  LDS R0, [UR24+0x8] ;  /* 0x00000818ff007984 */ /* 0x00ee620008000800 */
[----:B------:R-:W2:Y:S01]  /*0740*/  LDC.64 R10, c[0x0][0x218] ;  /* 0x00008600ff0a7b82 */ /* 0x000ea20000000a00 */
[----:B----4-:R-:W-:Y:S02]  /*0750*/  IMAD.MOV.U32 R5, RZ, RZ, 0x70 ;  /* 0x00000070ff057424 */ /* 0x010fe400078e00ff */
[----:B--2---:R2:W-:Y:S03]  /*0760*/  STS.64 [UR24], R10 ;  /* 0x0000000aff007988 */ /* 0x0045e60008000a18 */
[----:B-1----:R-:W-:-:S05]  /*0770*/  LOP3.LUT R0, R0, 0x10, R5, 0xd8, !PT ;  /* 0x0000001000007812 */ /* 0x002fca00078ed805 */
[----:B------:R2:W-:Y:S02]  /*0780*/  STS [UR24+0x8], R0 ;  /* 0x00000800ff007988 */ /* 0x0005e40008000818 */
.L_x_15:
[----:B----4-:R-:W-:Y:S05]  /*0790*/  BSYNC B1 ;  /* 0x0000000000017941 */ /* 0x010fea0003800000 */
.L_x_14:
[----:B------:R-:W-:Y:S04]  /*07a0*/  BSSY B2, `(.L_x_16) ;  /* 0x000000f000027945 */ /* 0x000fe80003800000 */
[----:B------:R-:W-:Y:S04]  /*07b0*/  BSSY B1, `(.L_x_17) ;  /* 0x000000c000017945 */ /* 0x000fe80003800000 */
[----:B------:R-:W-:Y:S05]  /*07c0*/  @P2 BRA `(.L_x_18) ;  /* 0x0000000000282947 */ /* 0x000fea0003800000 */
[----:B-123--:R-:W1:Y:S01]  /*07d0*/  LDS R0, [UR24+0x34] ;  /* 0x00003418ff007984 */ /* 0x00ee620008000800 */
[----:B------:R-:W-:Y:S01]  /*07e0*/  IMAD.MOV.U32 R5, RZ, RZ, 0x3f000000 ;  /* 0x3f000000ff057424 */ /* 0x000fe200078e00ff */
[----:B------:R-:W-:Y:S05]  /*07f0*/  @P2 BREAK B1 ;  /* 0x0000000000012942 */ /* 0x000fea0003800000 */
[----:B-1----:R-:W-:-:S05]  /*0800*/  LOP3.LUT R0, R0, 0xff000000, R5, 0xb8, !PT ;  /* 0xff00000000007812 */ /* 0x002fca00078eb805 */
[----:B------:R1:W-:Y:S01]  /*0810*/  STS [UR24+0x34], R0 ;  /* 0x00003400ff007988 */ /* 0x0003e20008000818 */
[----:B------:R-:W-:Y:S05]  /*0820*/  @P2 BRA `(.L_x_19) ;  /* 0x0000000000182947 */ /* 0x000fea0003800000 */
[----:B-1----:R-:W1:Y:S01]  /*0830*/  LDS R0, [UR24+0x38] ;  /* 0x00003818ff007984 */ /* 0x002e620008000800 */
[----:B------:R-:W-:-:S05]  /*0840*/  IMAD.MOV.U32 R5, RZ, RZ, 0xff ;  /* 0x000000ffff057424 */ /* 0x000fca00078e00ff */
[----:B-1----:R-:W-:-:S05]  /*0850*/  LOP3.LUT R0, R0, 0xff, R5, 0xb8, !PT ;  /* 0x000000ff00007812 */ /* 0x002fca00078eb805 */
[----:B------:R4:W-:Y:S02]  /*0860*/  STS [UR24+0x38], R0 ;  /* 0x00003800ff007988 */ /* 0x0009e40008000818 */
.L_x_18:
[----:B------:R-:W-:Y:S05]  /*0870*/  BSYNC B1 ;  /* 0x0000000000017941 */ /* 0x000fea0003800000 */
.L_x_17:
[----:B------:R1:W-:Y:S02]  /*0880*/  @!P2 STS [UR24+0x20], R9 ;  /* 0x00002009ff00a988 */ /* 0x0003e40008000818 */
.L_x_19:
[----:B------:R-:W-:Y:S05]  /*0890*/  BSYNC B2 ;  /* 0x0000000000027941 */ /* 0x000fea0003800000 */
.L_x_16:
[----:B------:R-:W-:Y:S05]  /*08a0*/  WARPSYNC.ALL ;  /* 0x0000000000007948 */ /* 0x000fea0003800000 */
[----:B-1234-:R-:W1:Y:S01]  /*08b0*/  LDC R0, c[0x0][0x22c] ;  /* 0x00008b00ff007b82 */ /* 0x01ee620000000800 */
[----:B------:R-:W-:Y:S01]  /*08c0*/  BSSY B2, `(.L_x_20) ;  /* 0x0000010000027945 */ /* 0x000fe20003800000 */
[----:B-1----:R-:W-:-:S05]  /*08d0*/  VIADD R0, R0, 0xffffffff ;  /* 0xffffffff00007836 */ /* 0x002fca0000000000 */
[----:B------:R1:W-:Y:S01]  /*08e0*/  @!P2 STS [UR24+0x24], R0 ;  /* 0x00002400ff00a988 */ /* 0x0003e20008000818 */
[----:B------:R-:W-:Y:S05]  /*08f0*/  @P2 BRA `(.L_x_21) ;  /* 0x0000000000302947 */ /* 0x000fea0003800000 */
[----:B------:R-:W2:Y:S01]  /*0900*/  LDS R5, [UR24+0x34] ;  /* 0x00003418ff057984 */ /* 0x000ea20008000800 */
[----:B------:R-:W3:Y:S03]  /*0910*/  LDC.64 R10, c[0x0][0x240] ;  /* 0x00009000ff0a7b82 */ /* 0x000ee60000000a00 */
[----:B------:R-:W4:Y:S01]  /*0920*/  LDS R4, [UR24+0x1c] ;  /* 0x00001c18ff047984 */ /* 0x000f220008000800 */
[C---:B---3--:R-:W-:Y:S01]  /*0930*/  SHF.L.U64.HI R8, R10.reuse, 0x1, R11 ;  /* 0x000000010a087819 */ /* 0x048fe2000001020b */
[----:B------:R-:W-:-:S03]  /*0940*/  IMAD.SHL.U32 R7, R10, 0x2, RZ ;  /* 0x000000020a077824 */ /* 0x000fc600078e00ff */
[--C-:B------:R-:W-:Y:S02]  /*0950*/  SHF.R.U32.HI R9, RZ, 0x4, R8.reuse ;  /* 0x00000004ff097819 */ /* 0x100fe40000011608 */
[----:B------:R-:W-:-:S05]  /*0960*/  SHF.R.U64 R7, R7, 0x4, R8 ;  /* 0x0000000407077819 */ /* 0x000fca0000001208 */
[----:B------:R3:W-:Y:S01]  /*0970*/  STS [UR24+0xc], R7 ;  /* 0x00000c07ff007988 */ /* 0x0007e20008000818 */
[----:B--2---:R-:W-:Y:S02]  /*0980*/  LOP3.LUT R5, R5, 0x7, RZ, 0xb8, !PT ;  /* 0x0000000705057812 */ /* 0x004fe400078eb8ff */
[----:B----4-:R-:W-:-:S03]  /*0990*/  LOP3.LUT R4, R4, 0xf, R9, 0xb8, !PT ;  /* 0x0000000f04047812 */ /* 0x010fc600078eb809 */
[----:B------:R3:W-:Y:S04]  /*09a0*/  STS [UR24+0x34], R5 ;  /* 0x00003405ff007988 */ /* 0x0007e80008000818 */
[----:B------:R3:W-:Y:S02]  /*09b0*/  STS [UR24+0x1c], R4 ;  /* 0x00001c04ff007988 */ /* 0x0007e40008000818 */
.L_x_21:
[----:B------:R-:W-:Y:S05]  /*09c0*/  BSYNC B2 ;  /* 0x0000000000027941 */ /* 0x000fea0003800000 */
.L_x_20:
[----:B------:R-:W-:Y:S04]  /*09d0*/  BSSY B3, `(.L_x_22) ;  /* 0x000001a000037945 */ /* 0x000fe80003800000 */
[----:B------:R-:W-:Y:S04]  /*09e0*/  BSSY B2, `(.L_x_23) ;  /* 0x0000015000027945 */ /* 0x000fe80003800000 */
[----:B------:R-:W-:Y:S05]  /*09f0*/  @P2 BRA `(.L_x_24) ;  /* 0x0000000000202947 */ /* 0x000fea0003800000 */
[----:B---3--:R-:W2:Y:S02]  /*0a00*/  LDS R4, [UR24+0x34] ;  /* 0x00003418ff047984 */ /* 0x008ea40008000800 */
[----:B--2---:R-:W-:-:S05]  /*0a10*/  LOP3.LUT R4, R4, 0x38, RZ, 0xb8, !PT ;  /* 0x0000003804047812 */ /* 0x004fca00078eb8ff */
[----:B------:R2:W-:Y:S01]  /*0a20*/  STS [UR24+0x34], R4 ;  /* 0x00003404ff007988 */ /* 0x0005e20008000818 */
[----:B------:R-:W-:Y:S05]  /*0a30*/  @P2 BRA `(.L_x_25) ;  /* 0x0000000000202947 */ /* 0x000fea0003800000 */
[----:B--2---:R-:W2:Y:S01]  /*0a40*/  LDS R4, [UR24+0x8] ;  /* 0x00000818ff047984 */ /* 0x004ea20008000800 */
[----:B------:R-:W-:-:S05]  /*0a50*/  IMAD.MOV.U32 R5, RZ, RZ, 0x780 ;  /* 0x00000780ff057424 */ /* 0x000fca00078e00ff */
[----:B--2---:R-:W-:-:S05]  /*0a60*/  LOP3.LUT R4, R4, 0x300, R5, 0xd8, !PT ;  /* 0x0000030004047812 */ /* 0x004fca00078ed805 */
[----:B------:R2:W-:Y:S02]  /*0a70*/  STS [UR24+0x8], R4 ;  /* 0x00000804ff007988 */ /* 0x0005e40008000818 */
.L_x_24:
[----:B------:R-:W-:Y:S05]  /*0a80*/  @P2 BRA `(.L_x_26) ;  /* 0x0000000000282947 */ /* 0x000fea0003800000 */
[----:B--23--:R-:W2:Y:S02]  /*0a90*/  LDS R4, [UR24+0x8] ;  /* 0x00000818ff047984 */ /* 0x00cea40008000800 */
[----:B--2---:R-:W-:-:S05]  /*0aa0*/  LOP3.LUT R4, R4, 0x1800, RZ, 0xb8, !PT ;  /* 0x0000180004047812 */ /* 0x004fca00078eb8ff */
[----:B------:R3:W-:Y:S02]  /*0ab0*/  STS [UR24+0x8], R4 ;  /* 0x00000804ff007988 */ /* 0x0007e40008000818 */
.L_x_25:
[----:B------:R-:W-:Y:S05]  /*0ac0*/  @P2 BREAK B2 ;  /* 0x0000000000022942 */ /* 0x000fea0003800000 */
[----:B------:R-:W-:Y:S05]  /*0ad0*/  @P2 BRA `(.L_x_27) ;  /* 0x0000000000242947 */ /* 0x000fea0003800000 */
[----:B--23--:R-:W2:Y:S01]  /*0ae0*/  LDS R4, [UR24+0x8] ;  /* 0x00000818ff047984 */ /* 0x00cea20008000800 */
[----:B------:R-:W-:-:S05]  /*0af0*/  IMAD.MOV.U32 R5, RZ, RZ, 0x6000 ;  /* 0x00006000ff057424 */ /* 0x000fca00078e00ff */
[----:B--2---:R-:W-:-:S04]  /*0b00*/  LOP3.LUT R4, R4, 0x6000, R5, 0xd8, !PT ;  /* 0x0000600004047812 */ /* 0x004fc800078ed805 */
[----:B------:R-:W-:-:S05]  /*0b10*/  LOP3.LUT R4, R4, 0x400000, RZ, 0xb8, !PT ;  /* 0x0040000004047812 */ /* 0x000fca00078eb8ff */
[----:B------:R4:W-:Y:S02]  /*0b20*/  STS [UR24+0x8], R4 ;  /* 0x00000804ff007988 */ /* 0x0009e40008000818 */
.L_x_26:
[----:B------:R-:W-:Y:S05]  /*0b30*/  BSYNC B2 ;  /* 0x0000000000027941 */ /* 0x000fea0003800000 */
.L_x_23:
[----:B--234-:R-:W2:Y:S02]  /*0b40*/  @!P2 LDS R4, [UR24+0x8] ;  /* 0x00000818ff04a984 */ /* 0x01cea40008000800 */
[----:B--2---:R-:W-:-:S05]  /*0b50*/  @!P2 LOP3.LUT R4, R4, 0x8000, RZ, 0xb8, !PT ;  /* 0x000080000404a812 */ /* 0x004fca00078eb8ff */
[----:B------:R4:W-:Y:S02]  /*0b60*/  @!P2 STS [UR24+0x8], R4 ;  /* 0x00000804ff00a988 */ /* 0x0009e40008000818 */
.L_x_27:
[----:B------:R-:W-:Y:S05]  /*0b70*/  BSYNC B3 ;  /* 0x0000000000037941 */ /* 0x000fea0003800000 */
.L_x_22:
[----:B------:R-:W-:Y:S05]  /*0b80*/  WARPSYNC.ALL ;  /* 0x0000000000007948 */ /* 0x000fea0003800000 */
[----:B------:R-:W-:-:S04]  /*0b90*/  UIADD3 UR29, UR5, 0x80, URZ ;  /* 0x00000080051d7890 */ /* 0x000fc8000fffe03f */
[----:B------:R-:W-:-:S04]  /*0ba0*/  UIADD3 UR28, UP0, UR29, UR30, URZ ;  /* 0x0000001e1d1c7290 */ /* 0x000fc8000ff1e03f */
[----:B------:R-:W-:Y:S01]  /*0bb0*/  ULEA.HI.X.SX32 UR29, UR29, UR31, 0x1, UP0 ;  /* 0x0000001f1d1d7291 */ /* 0x000fe200080f0e3f */
[----:B------:R-:W-:Y:S11]  /*0bc0*/  @P0 BRA `(.L_x_28) ;  /* 0x0000000000280947 */ /* 0x000ff60003800000 */
[----:B--234-:R-:W2:Y:S01]  /*0bd0*/  S2R R4, SR_LANEID ;  /* 0x0000000000047919 */ /* 0x01cea20000000000 */
[----:B------:R-:W-:Y:S05]  /*0be0*/  WARPSYNC.ALL ;  /* 0x0000000000007948 */ /* 0x000fea0003800000 */
[----:B--2---:R-:W-:-:S05]  /*0bf0*/  IMAD.SHL.U32 R8, R4, 0x4, RZ ;  /* 0x0000000404087824 */ /* 0x004fca00078e00ff */
[----:B------:R-:W2:Y:S01]  /*0c00*/  LDS R7, [R8+UR24] ;  /* 0x0000001808077984 */ /* 0x000ea20008000800 */
[----:B------:R-:W-:-:S05]  /*0c10*/  IADD3 R4, P1, R8, UR28, RZ ;  /* 0x0000001c08047c10 */ /* 0x000fca000ff3e0ff */
[----:B------:R-:W-:-:S05]  /*0c20*/  IMAD.X R5, RZ, RZ, UR29, P1 ;  /* 0x0000001dff057e24 */ /* 0x000fca00088e06ff */
[----:B--2---:R2:W5:Y:S01]  /*0c30*/  ATOMG.E.EXCH.STRONG.GPU PT, RZ, [R4], R7 ;  /* 0x0000000704ff73a8 */ /* 0x00456200041ee100 */
[----:B------:R-:W-:-:S04]  /*0c40*/  DEPBAR {5,4,3,2,1,0} ;  /* 0x0000003f0000791a */ /* 0x000fc80000000000 */
[----:B------:R2:W-:Y:S01]  /*0c50*/  UTMACCTL.IV [UR28] ;  /* 0x000000001c0079b9 */ /* 0x0005e20008000000 */
[----:B------:R-:W-:Y:S01]  /*0c60*/  NOP ;  /* 0x0000000000007918 */ /* 0x000fe20000000000 */
.L_x_28:
[----:B------:R-:W-:Y:S05]  /*0c70*/  @P0 BRA `(.L_x_29) ;  /* 0x00000000000c0947 */ /* 0x000fea0003800000 */
[----:B------:R0:W-:Y:S01]  /*0c80*/  UTMACMDFLUSH ;  /* 0x00000000000079b7 */ /* 0x0001e20000000000 */
[----:B------:R-:W-:Y:S05]  /*0c90*/  @P0 BRA `(.L_x_29) ;  /* 0x0000000000040947 */ /* 0x000fea0003800000 */
[----:B------:R-:W-:-:S04]  /*0ca0*/  DEPBAR.LE SB0, 0x0 ;  /* 0x000080000000791a */ /* 0x000fc80000000000 */
.L_x_29:
[----:B------:R-:W-:Y:S05]  /*0cb0*/  WARPSYNC.ALL ;  /* 0x0000000000007948 */ /* 0x000fea0003800000 */
[----:B-----5:R-:W-:Y:S06]  /*0cc0*/  BAR.SYNC.DEFER_BLOCKING 0x0 ;  /* 0x0000000000007b1d */ /* 0x020fec0000010000 */
[----:B------:R-:W-:Y:S02]  /*0cd0*/  BSSY B3, `(.L_x_30) ;  /* 0x000000b000037945 */ /* 0x000fe40003800000 */
[----:B------:R-:W-:Y:S06]  /*0ce0*/  BAR.SYNC.DEFER_BLOCKING 0x0 ;  /* 0x0000000000007b1d */ /* 0x000fec0000010000 */
[----:B------:R1:W-:Y:S01]  /*0cf0*/  @!P0 STS [R12], RZ ;  /* 0x000000ff0c008388 */ /* 0x0003e20000000800 */
[----:B------:R-:W-:Y:S01]  /*0d00*/  NOP ;  /* 0x0000000000007918 */ /* 0x000fe20000000000 */
[----:B------:R-:W-:Y:S05]  /*0d10*/  @P2 BRA `(.L_x_31) ;  /* 0x0000000000182947 */ /* 0x000fea0003800000 */
[----:B--234-:R-:W2:Y:S01]  /*0d20*/  LDS R4, [UR24+0x8] ;  /* 0x00000818ff047984 */ /* 0x01cea20008000800 */
[----:B------:R-:W3:Y:S01]  /*0d30*/  LDC.64 R8, c[0x0][0x220] ;  /* 0x00008800ff087b82 */ /* 0x000ee20000000a00 */
[----:B------:R-:W-:Y:S02]  /*0d40*/  IMAD.MOV.U32 R5, RZ, RZ, 0x70 ;  /* 0x00000070ff057424 */ /* 0x000fe400078e00ff */
[----:B---3--:R3:W-:Y:S03]  /*0d50*/  STS.64 [UR24], R8 ;  /* 0x00000008ff007988 */ /* 0x0087e60008000a18 */
[----:B--2---:R-:W-:-:S05]  /*0d60*/  LOP3.LUT R4, R4, 0x10, R5, 0xd8, !PT ;  /* 0x0000001004047812 */ /* 0x004fca00078ed805 */
[----:B------:R3:W-:Y:S02]  /*0d70*/  STS [UR24+0x8], R4 ;  /* 0x00000804ff007988 */ /* 0x0007e40008000818 */
.L_x_31:
[----:B--2---:R-:W-:Y:S05]  /*0d80*/  BSYNC B3 ;  /* 0x0000000000037941 */ /* 0x004fea0003800000 */
.L_x_30:
[----:B------:R-:W-:Y:S04]  /*0d90*/  BSSY B4, `(.L_x_32) ;  /* 0x0000011000047945 */ /* 0x000fe80003800000 */
[----:B------:R-:W-:Y:S04]  /*0da0*/  BSSY B3, `(.L_x_33) ;  /* 0x000000e000037945 */ /* 0x000fe80003800000 */
[----:B------:R-:W-:Y:S05]  /*0db0*/  @P2 BRA `(.L_x_34) ;  /* 0x0000000000242947 */ /* 0x000fea0003800000 */
[----:B---34-:R-:W2:Y:S01]  /*0dc0*/  LDS R4, [UR24+0x34] ;  /* 0x00003418ff047984 */ /* 0x018ea20008000800 */
[----:B------:R-:W-:-:S05]  /*0dd0*/  IMAD.MOV.U32 R5, RZ, RZ, 0x3f000000 ;  /* 0x3f000000ff057424 */ /* 0x000fca00078e00ff */
[----:B--2---:R-:W-:-:S05]  /*0de0*/  LOP3.LUT R4, R4, 0xff000000, R5, 0xb8, !PT ;  /* 0xff00000004047812 */ /* 0x004fca00078eb805 */
[----:B------:R2:W-:Y:S01]  /*0df0*/  STS [UR24+0x34], R4 ;  /* 0x00003404ff007988 */ /* 0x0005e20008000818 */
[----:B------:R-:W-:Y:S05]  /*0e00*/  @P2 BRA `(.L_x_35) ;  /* 0x00000000001c2947 */ /* 0x000fea0003800000 */
[----:B--2---:R-:W2:Y:S01]  /*0e10*/  LDS R4, [UR24+0x38] ;  /* 0x00003818ff047984 */ /* 0x004ea20008000800 */
[----:B------:R-:W-:-:S05]  /*0e20*/  IMAD.MOV.U32 R5, RZ, RZ, 0xff ;  /* 0x000000ffff057424 */ /* 0x000fca00078e00ff */
[----:B--2---:R-:W-:-:S05]  /*0e30*/  LOP3.LUT R4, R4, 0xff, R5, 0xb8, !PT ;  /* 0x000000ff04047812 */ /* 0x004fca00078eb805 */
[----:B------:R2:W-:Y:S02]  /*0e40*/  STS [UR24+0x38], R4 ;  /* 0x00003804ff007988 */ /* 0x0005e40008000818 */
.L_x_34:
[----:B------:R-:W-:Y:S05]  /*0e50*/  @P2 BREAK B3 ;  /* 0x0000000000032942 */ /* 0x000fea0003800000 */
[----:B------:R-:W-:Y:S05]  /*0e60*/  @P2 BRA `(.L_x_36) ;  /* 0x00000000000c2947 */ /* 0x000fea0003800000 */
[----:B------:R1:W-:Y:S02]  /*0e70*/  STS [UR24+0x20], R0 ;  /* 0x00002000ff007988 */ /* 0x0003e40008000818 */
.L_x_35:
[----:B------:R-:W-:Y:S05]  /*0e80*/  BSYNC B3 ;  /* 0x0000000000037941 */ /* 0x000fea0003800000 */
.L_x_33:
[----:B------:R1:W-:Y:S02]  /*0e90*/  @!P2 STS [UR24+0x24], R6 ;  /* 0x00002406ff00a988 */ /* 0x0003e40008000818 */
.L_x_36:
[----:B------:R-:W-:Y:S05]  /*0ea0*/  BSYNC B4 ;  /* 0x0000000000047941 */ /* 0x000fea0003800000 */
.L_x_32:
[----:B------:R-:W-:Y:S05]  /*0eb0*/  WARPSYNC.ALL ;  /* 0x0000000000007948 */ /* 0x000fea0003800000 */
[----:B------:R-:W-:Y:S04]  /*0ec0*/  BSSY B4, `(.L_x_37) ;  /* 0x000000e000047945 */ /* 0x000fe80003800000 */
[----:B------:R-:W-:Y:S05]  /*0ed0*/  @P2 BRA `(.L_x_38) ;  /* 0x0000000000302947 */ /* 0x000fea0003800000 */
[----:B--234-:R-:W2:Y:S01]  /*0ee0*/  LDS R4, [UR24+0x34] ;  /* 0x00003418ff047984 */ /* 0x01cea20008000800 */
[----:B------:R-:W3:Y:S03]  /*0ef0*/  LDC.64 R8, c[0x0][0x248] ;  /* 0x00009200ff087b82 */ /* 0x000ee60000000a00 */
[----:B-1----:R-:W1:Y:S01]  /*0f00*/  LDS R0, [UR24+0x1c] ;  /* 0x00001c18ff007984 */ /* 0x002e620008000800 */
[C---:B---3--:R-:W-:Y:S01]  /*0f10*/  SHF.L.U64.HI R6, R8.reuse, 0x1, R9 ;  /* 0x0000000108067819 */ /* 0x048fe20000010209 */
[----:B------:R-:W-:-:S03]  /*0f20*/  IMAD.SHL.U32 R5, R8, 0x2, RZ ;  /* 0x0000000208057824 */ /* 0x000fc600078e00ff */
[--C-:B------:R-:W-:Y:S02]  /*0f30*/  SHF.R.U32.HI R7, RZ, 0x4, R6.reuse ;  /* 0x00000004ff077819 */ /* 0x100fe40000011606 */
[----:B------:R-:W-:-:S05]  /*0f40*/  SHF.R.U64 R5, R5, 0x4, R6 ;  /* 0x0000000405057819 */ /* 0x000fca0000001206 */
[----:B------:R3:W-:Y:S01]  /*0f50*/  STS [UR24+0xc], R5 ;  /* 0x00000c05ff007988 */ /* 0x0007e20008000818 */
[----:B--2---:R-:W-:Y:S02]  /*0f60*/  LOP3.LUT R4, R4, 0x7, RZ, 0xb8, !PT ;  /* 0x0000000704047812 */ /* 0x004fe400078eb8ff */
[----:B-1----:R-:W-:-:S03]  /*0f70*/  LOP3.LUT R0, R0, 0xf, R7, 0xb8, !PT ;  /* 0x0000000f00007812 */ /* 0x002fc600078eb807 */
[----:B------:R3:W-:Y:S04]  /*0f80*/  STS [UR24+0x34], R4 ;  /* 0x00003404ff007988 */ /* 0x0007e80008000818 */
[----:B------:R3:W-:Y:S02]  /*0f90*/  STS [UR24+0x1c], R0 ;  /* 0x00001c00ff007988 */ /* 0x0007e40008000818 */
.L_x_38:
[----:B------:R-:W-:Y:S05]  /*0fa0*/  BSYNC B4 ;  /* 0x0000000000047941 */ /* 0x000fea0003800000 */
.L_x_37:
[----:B------:R-:W-:Y:S04]  /*0fb0*/  BSSY B4, `(.L_x_39) ;  /* 0x000001a000047945 */ /* 0x000fe80003800000 */
[----:B------:R-:W-:Y:S04]  /*0fc0*/  BSSY B5, `(.L_x_40) ;  /* 0x0000015000057945 */ /* 0x000fe80003800000 */
[----:B------:R-:W-:Y:S05]  /*0fd0*/  @P2 BRA `(.L_x_41) ;  /* 0x0000000000202947 */ /* 0x000fea0003800000 */
[----:B-1-3--:R-:W1:Y:S02]  /*0fe0*/  LDS R0, [UR24+0x34] ;  /* 0x00003418ff007984 */ /* 0x00ae640008000800 */
[----:B-1----:R-:W-:-:S05]  /*0ff0*/  LOP3.LUT R0, R0, 0x38, RZ, 0xb8, !PT ;  /* 0x0000003800007812 */ /* 0x002fca00078eb8ff */
[----:B------:R1:W-:Y:S01]  /*1000*/  STS [UR24+0x34], R0 ;  /* 0x00003400ff007988 */ /* 0x0003e20008000818 */
[----:B------:R-:W-:Y:S05]  /*1010*/  @P2 BRA `(.L_x_42) ;  /* 0x0000000000202947 */ /* 0x000fea0003800000 */
[----:B-1----:R-:W1:Y:S01]  /*1020*/  LDS R0, [UR24+0x8] ;  /* 0x00000818ff007984 */ /* 0x002e620008000800 */
[----:B------:R-:W-:-:S05]  /*1030*/  IMAD.MOV.U32 R5, RZ, RZ, 0x780 ;  /* 0x00000780ff057424 */ /* 0x000fca00078e00ff */
[----:B-1----:R-:W-:-:S05]  /*1040*/  LOP3.LUT R0, R0, 0x300, R5, 0xd8, !PT ;  /* 0x0000030000007812 */ /* 0x002fca00078ed805 */
[----:B------:R1:W-:Y:S02]  /*1050*/  STS [UR24+0x8], R0 ;  /* 0x00000800ff007988 */ /* 0x0003e40008000818 */
.L_x_41:
[----:B------:R-:W-:Y:S05]  /*1060*/  @P2 BRA `(.L_x_43) ;  /* 0x0000000000282947 */ /* 0x000fea0003800000 */
[----:B-1-3--:R-:W1:Y:S02]  /*1070*/  LDS R0, [UR24+0x8] ;  /* 0x00000818ff007984 */ /* 0x00ae640008000800 */
[----:B-1----:R-:W-:-:S05]  /*1080*/  LOP3.LUT R0, R0, 0x1800, RZ, 0xb8, !PT ;  /* 0x0000180000007812 */ /* 0x002fca00078eb8ff */
[----:B------:R3:W-:Y:S02]  /*1090*/  STS [UR24+0x8], R0 ;  /* 0x00000800ff007988 */ /* 0x0007e40008000818 */
.L_x_42:
[----:B------:R-:W-:Y:S05]  /*10a0*/  @P2 BREAK B5 ;  /* 0x0000000000052942 */ /* 0x000fea0003800000 */
[----:B------:R-:W-:Y:S05]  /*10b0*/  @P2 BRA `(.L_x_44) ;  /* 0x0000000000242947 */ /* 0x000fea0003800000 */
[----:B-1-3--:R-:W1:Y:S01]  /*10c0*/  LDS R0, [UR24+0x8] ;  /* 0x00000818ff007984 */ /* 0x00ae620008000800 */
[----:B------:R-:W-:-:S05]  /*10d0*/  IMAD.MOV.U32 R5, RZ, RZ, 0x6000 ;  /* 0x00006000ff057424 */ /* 0x000fca00078e00ff */
[----:B-1----:R-:W-:-:S04]  /*10e0*/  LOP3.LUT R0, R0, 0x6000, R5, 0xd8, !PT ;  /* 0x0000600000007812 */ /* 0x002fc800078ed805 */
[----:B------:R-:W-:-:S05]  /*10f0*/  LOP3.LUT R0, R0, 0x400000, RZ, 0xb8, !PT ;  /* 0x0040000000007812 */ /* 0x000fca00078eb8ff */
[----:B------:R1:W-:Y:S02]  /*1100*/  STS [UR24+0x8], R0 ;  /* 0x00000800ff007988 */ /* 0x0003e40008000818 */
.L_x_43:
[----:B------:R-:W-:Y:S05]  /*1110*/  BSYNC B5 ;  /* 0x0000000000057941 */ /* 0x000fea0003800000 */
.L_x_40:
[----:B-1-3--:R-:W1:Y:S02]  /*1120*/  @!P2 LDS R0, [UR24+0x8] ;  /* 0x00000818ff00a984 */ /* 0x00ae640008000800 */
[----:B-1----:R-:W-:-:S05]  /*1130*/  @!P2 LOP3.LUT R0, R0, 0x8000, RZ, 0xb8, !PT ;  /* 0x000080000000a812 */ /* 0x002fca00078eb8ff */
[----:B------:R1:W-:Y:S02]  /*1140*/  @!P2 STS [UR24+0x8], R0 ;  /* 0x00000800ff00a988 */ /* 0x0003e40008000818 */
.L_x_44:
[----:B------:R-:W-:Y:S05]  /*1150*/  BSYNC B4 ;  /* 0x0000000000047941 */ /* 0x000fea0003800000 */
.L_x_39:
[----:B------:R-:W-:Y:S05]  /*1160*/  WARPSYNC.ALL ;  /* 0x0000000000007948 */ /* 0x000fea0003800000 */
[----:B------:R1:W-:Y:S01]  /*1170*/  STL [R1], RZ ;  /* 0x000000ff01007387 */ /* 0x0003e20000100800 */
[----:B------:R-:W-:Y:S01]  /*1180*/  UIADD3 UR5, UR5, 0x100, URZ ;  /* 0x0000010005057890 */ /* 0x000fe2000fffe03f */
[----:B------:R-:W-:Y:S02]  /*1190*/  ISETP.GE.AND P1, PT, R13, 0x1, PT ;  /* 0x000000010d00780c */ /* 0x000fe40003f26270 */
[----:B------:R-:W-:Y:S01]  /*11a0*/  SHF.R.U32.HI R6, RZ, 0x5, R3 ;  /* 0x00000005ff067819 */ /* 0x000fe20000011603 */
[----:B------:R-:W-:-:S04]  /*11b0*/  UIADD3 UR30, UP0, UR5, UR30, URZ ;  /* 0x0000001e051e7290 */ /* 0x000fc8000ff1e03f */
[----:B------:R-:W-:Y:S01]  /*11c0*/  ULEA.HI.X.SX32 UR31, UR5, UR31, 0x1, UP0 ;  /* 0x0000001f051f7291 */ /* 0x000fe200080f0e3f */
[----:B-1----:R-:W-:Y:S11]  /*11d0*/  @P0 BRA `(.L_x_45) ;  /* 0x0000000000280947 */ /* 0x002ff60003800000 */
[----:B---3--:R-:W1:Y:S01]  /*11e0*/  S2R R0, SR_LANEID ;  /* 0x0000000000007919 */ /* 0x008e620000000000 */
[----:B------:R-:W-:Y:S05]  /*11f0*/  WARPSYNC.ALL ;  /* 0x0000000000007948 */ /* 0x000fea0003800000 */
[----:B-1----:R-:W-:-:S05]  /*1200*/  IMAD.SHL.U32 R0, R0, 0x4, RZ ;  /* 0x0000000400007824 */ /* 0x002fca00078e00ff */
[----:B------:R-:W1:Y:S01]  /*1210*/  LDS R7, [R0+UR24] ;  /* 0x0000001800077984 */ /* 0x000e620008000800 */
[----:B--2-4-:R-:W-:-:S05]  /*1220*/  IADD3 R4, P3, R0, UR30, RZ ;  /* 0x0000001e00047c10 */ /* 0x014fca000ff7e0ff */
[----:B------:R-:W-:-:S05]  /*1230*/  IMAD.X R5, RZ, RZ, UR31, P3 ;  /* 0x0000001fff057e24 */ /* 0x000fca00098e06ff */
[----:B-1----:R1:W5:Y:S01]  /*1240*/  ATOMG.E.EXCH.STRONG.GPU PT, RZ, [R4], R7 ;  /* 0x0000000704ff73a8 */ /* 0x00236200041ee100 */
[----:B------:R-:W-:-:S04]  /*1250*/  DEPBAR {5,4,3,2,1,0} ;  /* 0x0000003f0000791a */ /* 0x000fc80000000000 */
[----:B------:R1:W-:Y:S01]  /*1260*/  UTMACCTL.IV [UR30] ;  /* 0x000000001e0079b9 */ /* 0x0003e20008000000 */
[----:B------:R-:W-:Y:S01]  /*1270*/  NOP ;  /* 0x0000000000007918 */ /* 0x000fe20000000000 */
.L_x_45:
[----:B------:R-:W-:Y:S05]  /*1280*/  @P0 BRA `(.L_x_46) ;  /* 0x00000000000c0947 */ /* 0x000fea0003800000 */
[----:B------:R0:W-:Y:S01]  /*1290*/  UTMACMDFLUSH ;  /* 0x00000000000079b7 */ /* 0x0001e20000000000 */
[----:B------:R-:W-:Y:S05]  /*12a0*/  @P0 BRA `(.L_x_46) ;  /* 0x0000000000040947 */ /* 0x000fea0003800000 */
[----:B------:R-:W-:-:S04]  /*12b0*/  DEPBAR.LE SB0, 0x0 ;  /* 0x000080000000791a */ /* 0x000fc80000000000 */
.L_x_46:
[----:B------:R1:W-:Y:S01]  /*12c0*/  STL [R1+0x4], RZ ;  /* 0x000004ff01007387 */ /* 0x0003e20000100800 */
[----:B------:R-:W-:Y:S05]  /*12d0*/  WARPSYNC.ALL ;  /* 0x0000000000007948 */ /* 0x000fea0003800000 */
[----:B------:R1:W-:Y:S01]  /*12e0*/  STL [R1+0x8], RZ ;  /* 0x000008ff01007387 */ /* 0x0003e20000100800 */
[----:B-----5:R-:W-:Y:S01]  /*12f0*/  VOTEU.ALL UP0, P2 ;  /* 0x00000000003f7886 */ /* 0x020fe20001000000 */
[----:B------:R-:W-:Y:S01]  /*1300*/  UMOV UR6, 0x1 ;  /* 0x0000000100067882 */ /* 0x000fe20000000000 */
[----:B------:R-:W-:Y:S01]  /*1310*/  VOTEU.ALL UP1, P2 ;  /* 0x00000000003f7886 */ /* 0x000fe20001020000 */
[----:B------:R1:W-:Y:S01]  /*1320*/  STL [R1+0xc], RZ ;  /* 0x00000cff01007387 */ /* 0x0003e20000100800 */
[----:B------:R-:W-:Y:S01]  /*1330*/  VOTEU.ALL UP2, P2 ;  /* 0x00000000003f7886 */ /* 0x000fe20001040000 */
[----:B------:R-:W-:-:S04]  /*1340*/  @!UP0 UIADD3 UR8, -UR6, 0x100000, URZ ;  /* 0x0010000006088890 */ /* 0x000fc8000fffe13f */
[----:B------:R-:W-:Y:S02]  /*1350*/  @!UP0 USHF.L.U32 UR9, UR8, 0xb, URZ ;  /* 0x0000000b08098899 */ /* 0x000fe4000800063f */
[----:B------:R-:W-:Y:S01]  /*1360*/  @!UP0 USHF.L.U32 UR8, UR8, 0x1, URZ ;  /* 0x0000000108088899 */ /* 0x000fe2000800063f */
[----:B------:R-:W-:Y:S01]  /*1370*/  R2UR UR25, R6 ;  /* 0x00000000061972ca */ /* 0x000fe200000e0000 */
[----:B------:R1:W-:Y:S01]  /*1380*/  STL [R1+0x10], RZ ;  /* 0x000010ff01007387 */ /* 0x0003e20000100800 */
[----:B------:R-:W-:-:S04]  /*1390*/  @!UP0 UIADD3 UR12, -UR6, 0x100000, URZ ;  /* 0x00100000060c8890 */ /* 0x000fc8000fffe13f */
[----:B------:R-:W-:Y:S02]  /*13a0*/  @!UP0 USHF.L.U32 UR13, UR12, 0xb, URZ ;  /* 0x0000000b0c0d8899 */ /* 0x000fe4000800063f */
[----:B------:R-:W-:Y:S01]  /*13b0*/  @!UP0 USHF.L.U32 UR12, UR12, 0x1, URZ ;  /* 0x000000010c0c8899 */ /* 0x000fe2000800063f */
[----:B------:R-:W-:Y:S01]  /*13c0*/  CS2R R24, SRZ ;  /* 0x0000000000187805 */ /* 0x000fe2000001ff00 */
[----:B------:R-:W-:-:S04]  /*13d0*/  @!UP0 UIADD3 UR6, -UR6, 0x100000, URZ ;  /* 0x0010000006068890 */ /* 0x000fc8000fffe13f */
[----:B------:R-:W-:Y:S02]  /*13e0*/  @!UP0 USHF.L.U32 UR7, UR6, 0xb, URZ ;  /* 0x0000000b06078899 */ /* 0x000fe4000800063f */
[----:B------:R-:W-:Y:S01]  /*13f0*/  @!UP0 USHF.L.U32 UR6, UR6, 0x1, URZ ;  /* 0x0000000106068899 */ /* 0x000fe2000800063f */
[----:B------:R1:W-:Y:S01]  /*1400*/  STL [R1+0x14], RZ ;  /* 0x000014ff01007387 */ /* 0x0003e20000100800 */
[----:B------:R-:W-:Y:S01]  /*1410*/  VOTEU.ALL UP0, P2 ;  /* 0x00000000003f7886 */ /* 0x000fe20001000000 */
[----:B------:R-:W-:Y:S01]  /*1420*/  USHF.L.U32 UR15, UR40, 0x8, URZ ;  /* 0x00000008280f7899 */ /* 0x000fe2000800063f */
[----:B------:R-:W-:Y:S01]  /*1430*/  CS2R R26, SRZ ;  /* 0x00000000001a7805 */ /* 0x000fe2000001ff00 */
[----:B------:R1:W-:Y:S01]  /*1440*/  STL [R1+0x18], RZ ;  /* 0x000018ff01007387 */ /* 0x0003e20000100800 */
[----:B------:R-:W-:Y:S01]  /*1450*/  USHF.L.U32 UR11, UR41, 0x8, URZ ;  /* 0x00000008290b7899 */ /* 0x000fe2000800063f */
[----:B------:R-:W-:Y:S02]  /*1460*/  CS2R R28, SRZ ;  /* 0x00000000001c7805 */ /* 0x000fe4000001ff00 */
[----:B------:R-:W-:Y:S01]  /*1470*/  CS2R R30, SRZ ;  /* 0x00000000001e7805 */ /* 0x000fe2000001ff00 */
[----:B------:R1:W-:Y:S01]  /*1480*/  STL [R1+0x1c], RZ ;  /* 0x00001cff01007387 */ /* 0x0003e20000100800 */
[----:B------:R-:W-:-:S02]  /*1490*/  CS2R R32, SRZ ;  /* 0x0000000000207805 */ /* 0x000fc4000001ff00 */
[----:B------:R-:W-:Y:S02]  /*14a0*/  CS2R R34, SRZ ;  /* 0x0000000000227805 */ /* 0x000fe4000001ff00 */
[----:B------:R-:W-:Y:S01]  /*14b0*/  CS2R R36, SRZ ;  /* 0x0000000000247805 */ /* 0x000fe2000001ff00 */
[----:B------:R1:W-:Y:S01]  /*14c0*/  STL [R1+0x20], RZ ;  /* 0x000020ff01007387 */ /* 0x0003e20000100800 */
[----:B------:R-:W-:Y:S02]  /*14d0*/  CS2R R38, SRZ ;  /* 0x0000000000267805 */ /* 0x000fe4000001ff00 */
        /* <DEDUP_REMOVED lines=74> */
[----:B------:R1:W-:Y:S04]  /*1980*/  STL [R1+0x6c], RZ ;  /* 0x00006cff01007387 */ /* 0x0003e80000100800 */
        /* <DEDUP_REMOVED lines=42> */
[----:B------:R1:W-:Y:S01]  /*1c30*/  STL [R1+0x118], RZ ;  /* 0x000118ff01007387 */ /* 0x0003e20000100800 */
[----:B------:R-:W-:Y:S06]  /*1c40*/  BAR.SYNC.DEFER_BLOCKING 0x0 ;  /* 0x0000000000007b1d */ /* 0x000fec0000010000 */
[----:B------:R1:W-:Y:S04]  /*1c50*/  STL [R1+0x11c], RZ ;  /* 0x00011cff01007387 */ /* 0x0003e80000100800 */
[----:B------:R1:W-:Y:S04]  /*1c60*/  STL [R1+0x120], RZ ;  /* 0x000120ff01007387 */ /* 0x0003e80000100800 */
[----:B------:R1:W-:Y:S04]  /*1c70*/  STL [R1+0x124], RZ ;  /* 0x000124ff01007387 */ /* 0x0003e80000100800 */
[----:B------:R1:W-:Y:S04]  /*1c80*/  STL [R1+0x128], RZ ;  /* 0x000128ff01007387 */ /* 0x0003e80000100800 */
[----:B------:R1:W-:Y:S04]  /*1c90*/  STL [R1+0x12c], RZ ;  /* 0x00012cff01007387 */ /* 0x0003e80000100800 */
[----:B------:R-:W2:Y:S02]  /*1ca0*/  FENCE.VIEW.ASYNC.S ;  /* 0x00000000000073c6 */ /* 0x000ea40000000000 */
[----:B--2---:R1:W2:Y:S02]  /*1cb0*/  @!UP0 SYNCS.EXCH.64 URZ, [UR24+0x30000], UR8 ;  /* 0x03000008183f85b2 */ /* 0x0042a40008000100 */
        /* <DEDUP_REMOVED lines=20> */
[----:B--2---:R-:W-:Y:S06]  /*1e00*/  BAR.SYNC.DEFER_BLOCKING 0x0 ;  /* 0x0000000000007b1d */ /* 0x004fec0000010000 */
[----:B------:R1:W-:Y:S04]  /*1e10*/  STL [R1+0x180], RZ ;  /* 0x000180ff01007387 */ /* 0x0003e80000100800 */
[----:B------:R1:W-:Y:S04]  /*1e20*/  STL [R1+0x184], RZ ;  /* 0x000184ff01007387 */ /* 0x0003e80000100800 */
[----:B------:R1:W-:Y:S04]  /*1e30*/  STL [R1+0x188], RZ ;  /* 0x000188ff01007387 */ /* 0x0003e80000100800 */
[----:B------:R1:W-:Y:S04]  /*1e40*/  STL [R1+0x18c], RZ ;  /* 0x00018cff01007387 */ /* 0x0003e80000100800 */
[----:B------:R1:W-:Y:S01]  /*1e50*/  STL [R1+0x190], RZ ;  /* 0x000190ff01007387 */ /* 0x0003e20000100800 */
[----:B------:R1:W2:Y:S03]  /*1e60*/  @!UP1 SYNCS.EXCH.64 URZ, [UR24+0x30008], UR12 ;  /* 0x0300080c183f95b2 */ /* 0x0002a60008000100 */
        /* <DEDUP_REMOVED lines=28> */
[----:B------:R1:W-:Y:S01]  /*2030*/  STL [R1+0x1fc], RZ ;  /* 0x0001fcff01007387 */ /* 0x0003e20000100800 */
[----:B------:R-:W-:Y:S05]  /*2040*/  @!P1 BRA `(.L_x_47) ;  /* 0x0000001800fc9947 */ /* 0x000fea0003800000 */
[----:B------:R1:W-:Y:S01]  /*2050*/  STL [R1], RZ ;  /* 0x000000ff01007387 */ /* 0x0003e20000100800 */
[----:B------:R-:W-:Y:S02]  /*2060*/  CS2R R24, SRZ ;  /* 0x0000000000187805 */ /* 0x000fe4000001ff00 */
        /* <DEDUP_REMOVED lines=83> */
[----:B------:R-:W-:Y:S01]  /*25a0*/  CS2R R150, SRZ ;  /* 0x0000000000967805 */ /* 0x000fe2000001ff00 */
[----:B------:R-:W-:Y:S01]  /*25b0*/  UMOV UR5, URZ ;  /* 0x0000003f00057c82 */ /* 0x000fe20008000000 */
[----:B------:R-:W-:Y:S01]  /*25c0*/  UMOV UR10, URZ ;  /* 0x0000003f000a7c82 */ /* 0x000fe20008000000 */
        /* <DEDUP_REMOVED lines=105> */
[----:B------:R1:W-:Y:S02]  /*2c60*/  STL [R1+0x1fc], RZ ;  /* 0x0001fcff01007387 */ /* 0x0003e40000100800 */
.L_x_49:
[----:B--2---:R-:W-:Y:S01]  /*2c70*/  BAR.SYNC.DEFER_BLOCKING 0x0 ;  /* 0x0000000000007b1d */ /* 0x004fe20000010000 */
[----:B------:R-:W-:Y:S01]  /*2c80*/  ULEA UR18, UR5, UR24, 0x3 ;  /* 0x0000001805127291 */ /* 0x000fe2000f8e183f */
[----:B---3--:R-:W-:Y:S01]  /*2c90*/  @!P2 IMAD.MOV.U32 R0, RZ, RZ, 0x10000 ;  /* 0x00010000ff00a424 */ /* 0x008fe200078e00ff */
[----:B------:R-:W-:Y:S01]  /*2ca0*/  ELECT P0, URZ, PT ;  /* 0x00000000003f782f */ /* 0x000fe20003800000 */
[----:B-1----:R-:W-:-:S03]  /*2cb0*/  ULEA UR8, UR5, UR24, 0xf ;  /* 0x0000001805087291 */ /* 0x002fc6000f8e783f */
[----:B------:R-:W-:Y:S02]  /*2cc0*/  ISETP.LT.U32.AND P0, PT, R2, 0x20, P0 ;  /* 0x000000200200780c */ /* 0x000fe40000701070 */
[----:B------:R-:W-:Y:S01]  /*2cd0*/  ELECT P1, URZ, PT ;  /* 0x00000000003f782f */ /* 0x000fe20003820000 */
[----:B------:R-:W-:-:S03]  /*2ce0*/  UIADD3 UR12, UR8, 0x18000, URZ ;  /* 0x00018000080c7890 */ /* 0x000fc6000fffe03f */
[----:B------:R-:W-:Y:S01]  /*2cf0*/  ISETP.LT.U32.AND P1, PT, R2, 0x20, P1 ;  /* 0x000000200200780c */ /* 0x000fe20000f21070 */
[----:B------:R-:W-:-:S06]  /*2d00*/  UMOV UR14, UR10 ;  /* 0x0000000a000e7c82 */ /* 0x000fcc0008000000 */
[----:B------:R-:W-:Y:S01]  /*2d10*/  VOTEU.ANY UP0, P0 ;  /* 0x00000000003f7886 */ /* 0x000fe20000000100 */
[----:B------:R-:W-:Y:S01]  /*2d20*/  VOTEU.ANY UP2, P0 ;  /* 0x00000000003f7886 */ /* 0x000fe20000040100 */
[----:B------:R1:W-:Y:S01]  /*2d30*/  @!P2 SYNCS.ARRIVE.TRANS64 RZ, [UR18+0x30000], R0 ;  /* 0x03000000ffffa9a7 */ /* 0x0003e20008000012 */
[----:B------:R2:W-:Y:S06]  /*2d40*/  MEMBAR.ALL.CTA ;  /* 0x0000000000007992 */ /* 0x0005ec0000008000 */
[----:B--2---:R-:W2:Y:S01]  /*2d50*/  FENCE.VIEW.ASYNC.S ;  /* 0x00000000000073c6 */ /* 0x004ea20000000000 */
[----:B------:R-:W-:Y:S01]  /*2d60*/  @UP0 UIADD3 UR9, UR18, 0x30000, URZ ;  /* 0x0003000012090890 */ /* 0x000fe2000fffe03f */
[----:B------:R-:W-:Y:S01]  /*2d70*/  @UP0 UMOV UR6, UR26 ;  /* 0x0000001a00060c82 */ /* 0x000fe20008000000 */
[----:B------:R-:W-:Y:S01]  /*2d80*/  @UP0 UMOV UR7, UR27 ;  /* 0x0000001b00070c82 */ /* 0x000fe20008000000 */
[----:B--2---:R-:W-:Y:S01]  /*2d90*/  VOTEU.ANY UP1, P1 ;  /* 0x00000000003f7886 */ /* 0x004fe20000820100 */
[----:B------:R-:W-:Y:S01]  /*2da0*/  VOTEU.ANY UP3, P1 ;  /* 0x00000000003f7886 */ /* 0x000fe20000860100 */
[----:B-1----:R-:W-:-:S03]  /*2db0*/  IMAD.U32 R0, RZ, RZ, UR4 ;  /* 0x00000004ff007e24 */ /* 0x002fc6000f8e00ff */
[----:B------:R-:W-:Y:S01]  /*2dc0*/  @UP1 UIADD3 UR13, UR18, 0x30000, URZ ;  /* 0x00030000120d1890 */ /* 0x000fe2000fffe03f */
[----:B------:R-:W-:Y:S01]  /*2dd0*/  @UP1 UMOV UR16, UR28 ;  /* 0x0000001c00101c82 */ /* 0x000fe20008000000 */
[----:B------:R-:W-:Y:S01]  /*2de0*/  @UP1 UMOV UR17, UR29 ;  /* 0x0000001d00111c82 */ /* 0x000fe20008000000 */
[----:B------:R-:W-:Y:S01]  /*2df0*/  SHF.L.U32 R0, R0, 0x1f, RZ ;  /* 0x0000001f00007819 */ /* 0x000fe200000006ff */
[----:B------:R-:W-:Y:S06]  /*2e00*/  BAR.SYNC.DEFER_BLOCKING 0x0 ;  /* 0x0000000000007b1d */ /* 0x000fec0000010000 */
[----:B------:R1:W-:Y:S02]  /*2e10*/  @UP2 UTMALDG.2D [UR8], [UR6] ;  /* 0x00000008060025b4 */ /* 0x0003e40008008000 */
[----:B------:R-:W-:Y:S06]  /*2e20*/  BAR.SYNC.DEFER_BLOCKING 0x0 ;  /* 0x0000000000007b1d */ /* 0x000fec0000010000 */
[----:B------:R1:W-:Y:S02]  /*2e30*/  @UP3 UTMALDG.2D [UR12], [UR16] ;  /* 0x0000000c100035b4 */ /* 0x0003e40008008000 */
[----:B------:R-:W-:Y:S06]  /*2e40*/  BAR.SYNC.DEFER_BLOCKING 0x0 ;  /* 0x0000000000007b1d */ /* 0x000fec0000010000 */
[----:B------:R-:W2:Y:S02]  /*2e50*/  SYNCS.PHASECHK.TRANS64.TRYWAIT P0, [UR18+0x30000], R0 ;  /* 0x03000000ff0075a7 */ /* 0x000ea40008000152 */
[----:B-12---:R-:W-:Y:S05]  /*2e60*/  @!P0 BRA `(.L_x_48) ;  /* 0x0000002000b48947 */ /* 0x006fea0003800000 */
.L_x_50:
[----:B------:R-:W-:Y:S01]  /*2e70*/  STL.64 [R1+0x268], R150 ;  /* 0x0002689601007387 */ /* 0x000fe20000100a00 */
[----:B------:R-:W-:Y:S01]  /*2e80*/  USHF.L.U32 UR6, UR25, 0x7, URZ ;  /* 0x0000000719067899 */ /* 0x000fe2000800063f */
[----:B------:R-:W1:Y:S02]  /*2e90*/  LDC R0, c[0x0][0x230] ;  /* 0x00008c00ff007b82 */ /* 0x000e640000000800 */
[----:B------:R-:W-:Y:S04]  /*2ea0*/  STL.64 [R1+0x260], R148 ;  /* 0x0002609401007387 */ /* 0x000fe80000100a00 */
        /* <DEDUP_REMOVED lines=11> */
[----:B------:R2:W-:Y:S04]  /*2f60*/  STL.64 [R1+0x200], R124 ;  /* 0x0002007c01007387 */ /* 0x0005e80000100a00 */
[----:B--2---:R-:W2:Y:S04]  /*2f70*/  LDL.LU.64 R124, [R1] ;  /* 0x00000000017c7983 */ /* 0x004ea80000300a00 */
[----:B------:R-:W2:Y:S04]  /*2f80*/  LDL.LU.64 R126, [R1+0x8] ;  /* 0x00000800017e7983 */ /* 0x000ea80000300a00 */
        /* <DEDUP_REMOVED lines=61> */
[----:B------:R-:W2:Y:S01]  /*3360*/  LDL.LU.64 R250, [R1+0x1f8] ;  /* 0x0001f80001fa7983 */ /* 0x000ea20000300a00 */
[----:B------:R-:W-:-:S02]  /*3370*/  ULOP3.LUT UR6, UR6, 0x200, URZ, 0xc0, !UPT ;  /* 0x0000020006067892 */ /* 0x000fc4000f8ec03f */
[----:B------:R-:W-:Y:S02]  /*3380*/  USHF.R.U32.HI UR18, URZ, 0x4, UR12 ;  /* 0x000000043f127899 */ /* 0x000fe4000801160c */
[----:B------:R-:W-:Y:S02]  /*3390*/  ULEA.HI UR6, UR8, UR6, URZ, 0x1c ;  /* 0x0000000608067291 */ /* 0x000fe4000f8fe03f */
[----:B------:R-:W-:Y:S02]  /*33a0*/  USGXT.U32 UR18, UR18, 0xe ;  /* 0x0000000e1212789a */ /* 0x000fe40008000000 */
[----:B------:R-:W-:Y:S01]  /*33b0*/  ULOP3.LUT UR16, UR6, 0x3fff, URZ, 0xc0, !UPT ;  /* 0x00003fff06107892 */ /* 0x000fe2000f8ec03f */
[----:B------:R-:W-:Y:S01]  /*33c0*/  UMOV UR19, 0x40000040 ;  /* 0x4000004000137882 */ /* 0x000fe20000000000 */
[----:B------:R-:W-:Y:S02]  /*33d0*/  UMOV UR17, 0x40000040 ;  /* 0x4000004000117882 */ /* 0x000fe40000000000 */
[----:B------:R-:W-:-:S02]  /*33e0*/  UIADD3 UR20, UP0, UR16, 0x2, URZ ;  /* 0x0000000210147890 */ /* 0x000fc4000ff1e03f */
[----:B------:R-:W-:Y:S01]  /*33f0*/  UIADD3 UR22, UP1, UR18, 0x2, URZ ;  /* 0x0000000212167890 */ /* 0x000fe2000ff3e03f */
[----:B------:R-:W-:Y:S01]  /*3400*/  UMOV UR6, URZ ;  /* 0x0000003f00067c82 */ /* 0x000fe20008000000 */
[----:B------:R-:W-:Y:S01]  /*3410*/  UMOV UR7, URZ ;  /* 0x0000003f00077c82 */ /* 0x000fe20008000000 */
[----:B------:R-:W-:Y:S02]  /*3420*/  UIADD3.X UR21, UR6, 0x40000040, URZ, UP0, !UPT ;  /* 0x4000004006157890 */ /* 0x000fe400087fe43f */
[----:B------:R-:W-:Y:S02]  /*3430*/  UIADD3.X UR23, UR7, 0x40000040, URZ, UP1, !UPT ;  /* 0x4000004007177890 */ /* 0x000fe40008ffe43f */
[----:B------:R-:W-:Y:S02]  /*3440*/  UIADD3.64 UR36, UR20, 0x2, URZ ;  /* 0x0000000214247897 */ /* 0x000fe4000fffe03f */
[----:B------:R-:W-:Y:S02]  /*3450*/  UIADD3.64 UR38, UR22, 0x2, URZ ;  /* 0x0000000216267897 */ /* 0x000fe4000fffe03f */
[----:B------:R-:W-:-:S02]  /*3460*/  UIADD3.64 UR32, UR20, 0x4, URZ ;  /* 0x0000000414207897 */ /* 0x000fc4000fffe03f */
[----:B------:R-:W-:Y:S01]  /*3470*/  UIADD3.64 UR34, UR22, 0x4, URZ ;  /* 0x0000000416227897 */ /* 0x000fe2000fffe03f */
[----:B--2---:R-:W-:-:S06]  /*3480*/  WARPGROUP.ARRIVE ;  /* 0x00000000000079c5 */ /* 0x004fcc0000000000 */
[----:B------:R-:W-:Y:S03]  /*3490*/  HGMMA.64x256x16.F32 R124, gdesc[UR16], R124, gsb0 ;  /* 0x03e00000107c79f0 */ /* 0x000fe6000800087c */
[----:B------:R-:W-:Y:S02]  /*34a0*/  WARPGROUP.DEPBAR.LE gsb0, 0x0 ;  /* 0x00008000000079c5 */ /* 0x000fe40000010000 */
[----:B------:R-:W-:-:S15]  /*34b0*/  WARPGROUP.ARRIVE ;  /* 0x00000000000079c5 */ /* 0x000fde0000000000 */
[----:B------:R-:W-:-:S08]  /*34c0*/  NOP ;  /* 0x0000000000007918 */ /* 0x000fd00000000000 */
        /* <DEDUP_REMOVED lines=10> */
[----:B------:R-:W-:Y:S04]  /*3570*/  STL.64 [R1], R124 ;  /* 0x0000007c01007387 */ /* 0x000fe80000100a00 */
        /* <DEDUP_REMOVED lines=63> */
[----:B--2---:R-:W2:Y:S04]  /*3970*/  LDL.LU.64 R150, [R1+0x268] ;  /* 0x0002680001967983 */ /* 0x004ea80000300a00 */
        /* <DEDUP_REMOVED lines=13> */
[----:B------:R-:W-:-:S02]  /*3a50*/  UIADD3.64 UR16, UR20, 0x3fe, URZ ;  /* 0x000003fe14107897 */ /* 0x000fc4000fffe03f */
[----:B------:R-:W-:Y:S02]  /*3a60*/  UIADD3.64 UR36, UR20, 0x402, URZ ;  /* 0x0000040214247897 */ /* 0x000fe4000fffe03f */
[----:B------:R-:W-:Y:S02]  /*3a70*/  UIADD3 UR10, UR10, 0x40, URZ ;  /* 0x000000400a0a7890 */ /* 0x000fe4000fffe03f */
[----:B------:R-:W-:-:S04]  /*3a80*/  UIADD3 UR5, UR5, 0x1, URZ ;  /* 0x0000000105057890 */ /* 0x000fc8000fffe03f */
[----:B-1----:R-:W-:Y:S01]  /*3a90*/  ISETP.LE.AND P0, PT, R0, UR10, PT ;  /* 0x0000000a00007c0c */ /* 0x002fe2000bf03270 */
[----:B------:R-:W-:-:S04]  /*3aa0*/  UISETP.NE.U32.AND UP0, UPT, UR5, 0x3, UPT ;  /* 0x000000030500788c */ /* 0x000fc8000bf05070 */
[----:B------:R-:W-:Y:S02]  /*3ab0*/  USEL UR6, URZ, 0x1, UP0 ;  /* 0x000000013f067887 */ /* 0x000fe40008000000 */
[----:B------:R-:W-:Y:S02]  /*3ac0*/  USEL UR5, UR5, URZ, UP0 ;  /* 0x0000003f05057287 */ /* 0x000fe40008000000 */
[----:B------:R-:W-:Y:S01]  /*3ad0*/  ULOP3.LUT UR4, UR4, UR6, URZ, 0x3c, !UPT ;  /* 0x0000000604047292 */ /* 0x000fe2000f8e3c3f */
[----:B--2---:R-:W-:-:S06]  /*3ae0*/  WARPGROUP.ARRIVE ;  /* 0x00000000000079c5 */ /* 0x004fcc0000000000 */
[----:B------:R-:W-:Y:S01]  /*3af0*/  HGMMA.64x256x16.F32 R24, gdesc[UR16], R24, gsb0 ;  /* 0x03e00000101879f0 */ /* 0x000fe20008000818 */
[----:B------:R-:W-:Y:S01]  /*3b00*/  UIADD3.64 UR16, UR20, 0x400, URZ ;  /* 0x0000040014107897 */ /* 0x000fe2000fffe03f */
[----:B------:R-:W-:Y:S01]  /*3b10*/  UMOV UR18, UR22 ;  /* 0x0000001600127c82 */ /* 0x000fe20008000000 */
[----:B------:R-:W-:Y:S01]  /*3b20*/  UMOV UR19, UR23 ;  /* 0x0000001700137c82 */ /* 0x000fe20008000000 */
[----:B------:R-:W-:Y:S01]  /*3b30*/  UIADD3.64 UR20, UR20, 0x404, URZ ;  /* 0x0000040414147897 */ /* 0x000fe2000fffe03f */
[----:B------:R-:W-:Y:S01]  /*3b40*/  UMOV UR22, UR34 ;  /* 0x0000002200167c82 */ /* 0x000fe20008000000 */
[----:B------:R-:W-:Y:S01]  /*3b50*/  UMOV UR23, UR35 ;  /* 0x0000002300177c82 */ /* 0x000fe20008000000 */
[----:B------:R-:W-:Y:S02]  /*3b60*/  WARPGROUP.DEPBAR.LE gsb0, 0x0 ;  /* 0x00008000000079c5 */ /* 0x000fe40000010000 */
[----:B------:R-:W-:-:S15]  /*3b70*/  WARPGROUP.ARRIVE ;  /* 0x00000000000079c5 */ /* 0x000fde0000000000 */
[----:B------:R-:W-:-:S04]  /*3b80*/  NOP ;  /* 0x0000000000007918 */ /* 0x000fc80000000000 */
        /* <DEDUP_REMOVED lines=10> */
[----:B---3--:R-:W-:Y:S05]  /*3c30*/  @!P0 BRA `(.L_x_49) ;  /* 0xfffffff0000c8947 */ /* 0x008fea000383ffff */
.L_x_47:
[----:B------:R5:W-:Y:S04]  /*3c40*/  STL [R1+0x20c], R148 ;  /* 0x00020c9401007387 */ /* 0x000be80000100800 */
[----:B------:R-:W3:Y:S01]  /*3c50*/  LDL.LU R8, [R1] ;  /* 0x0000000001087983 */ /* 0x000ee20000300800 */
[----:B--2---:R-:W-:Y:S06]  /*3c60*/  BAR.SYNC.DEFER_BLOCKING 0x0 ;  /* 0x0000000000007b1d */ /* 0x004fec0000010000 */
[----:B-----5:R-:W2:Y:S04]  /*3c70*/  LDL.LU R148, [R1+0x4] ;  /* 0x0000040001947983 */ /* 0x020ea80000300800 */
[----:B------:R5:W-:Y:S04]  /*3c80*/  STL [R1+0x208], R149 ;  /* 0x0002089501007387 */ /* 0x000be80000100800 */
[----:B-----5:R-:W5:Y:S01]  /*3c90*/  LDL.LU R149, [R1+0xc] ;  /* 0x00000c0001957983 */ /* 0x020f620000300800 */
[----:B------:R-:W4:Y:S03]  /*3ca0*/  @!P2 SYNCS.CCTL.IV [UR24+0x30000] ;  /* 0x03000000ff00a9b1 */ /* 0x000f260008000018 */
[----:B------:R-:W5:Y:S04]  /*3cb0*/  LDL.LU R9, [R1+0x8] ;  /* 0x0000080001097983 */ /* 0x000f680000300800 */
[----:B------:R1:W-:Y:S01]  /*3cc0*/  STL [R1+0x204], R150 ;  /* 0x0002049601007387 */ /* 0x0003e20000100800 */
[----:B----4-:R-:W-:Y:S06]  /*3cd0*/  BAR.SYNC.DEFER_BLOCKING 0x0 ;  /* 0x0000000000007b1d */ /* 0x010fec0000010000 */
[----:B-1----:R-:W4:Y:S04]  /*3ce0*/  LDL.LU R150, [R1+0x14] ;  /* 0x0000140001967983 */ /* 0x002f280000300800 */
[----:B------:R-:W4:Y:S04]  /*3cf0*/  LDL.LU R10, [R1+0x10] ;  /* 0x00001000010a7983 */ /* 0x000f280000300800 */
[----:B------:R1:W-:Y:S01]  /*3d00*/  STL [R1+0x200], R151 ;  /* 0x0002009701007387 */ /* 0x0003e20000100800 */
[----:B------:R-:W1:Y:S02]  /*3d10*/  @!P2 SYNCS.CCTL.IV [UR24+0x30008] ;  /* 0x03000800ff00a9b1 */ /* 0x000e640008000018 */
[----:B-1----:R-:W-:Y:S06]  /*3d20*/  BAR.SYNC.DEFER_BLOCKING 0x0 ;  /* 0x0000000000007b1d */ /* 0x002fec0000010000 */
[----:B------:R-:W4:Y:S04]  /*3d30*/  LDL.LU R151, [R1+0x1c] ;  /* 0x00001c0001977983 */ /* 0x000f280000300800 */
[----:B------:R-:W4:Y:S04]  /*3d40*/  LDL.LU R11, [R1+0x18] ;  /* 0x00001800010b7983 */ /* 0x000f280000300800 */
[----:B------:R-:W4:Y:S04]  /*3d50*/  LDL.LU R3, [R1+0x24] ;  /* 0x0000240001037983 */ /* 0x000f280000300800 */
[----:B------:R-:W4:Y:S04]  /*3d60*/  LDL.LU R4, [R1+0x20] ;  /* 0x0000200001047983 */ /* 0x000f280000300800 */
[----:B------:R-:W4:Y:S01]  /*3d70*/  LDL.LU R2, [R1+0x2c] ;  /* 0x00002c0001027983 */ /* 0x000f220000300800 */
[----:B------:R-:W-:-:S02]  /*3d80*/  ELECT P0, URZ, PT ;  /* 0x00000000003f782f */ /* 0x000fc40003800000 */
[----:B------:R-:W-:Y:S01]  /*3d90*/  F2FP.F16.F32.PACK_AB R24, R25, R24 ;  /* 0x000000181918723e */ /* 0x000fe200000000ff */
[----:B------:R-:W1:Y:S01]  /*3da0*/  @!P2 SYNCS.CCTL.IV [UR24+0x30010] ;  /* 0x03001000ff00a9b1 */ /* 0x000e620008000018 */
[----:B------:R-:W4:Y:S04]  /*3db0*/  LDL.LU R5, [R1+0x28] ;  /* 0x0000280001057983 */ /* 0x000f280000300800 */
        /* <DEDUP_REMOVED lines=105> */
[----:B---3--:R-:W3:Y:S04]  /*4450*/  LDL.LU R0, [R1+0x1d0] ;  /* 0x0001d00001007983 */ /* 0x008ee80000300800 */
[----:B------:R-:W3:Y:S04]  /*4460*/  LDL.LU R200, [R1+0x1dc] ;  /* 0x0001dc0001c87983 */ /* 0x000ee80000300800 */
[----:B------:R-:W3:Y:S04]  /*4470*/  LDL.LU R191, [R1+0x1d8] ;  /* 0x0001d80001bf7983 */ /* 0x000ee80000300800 */
[----:B------:R-:W3:Y:S04]  /*4480*/  LDL.LU R197, [R1+0x1e4] ;  /* 0x0001e40001c57983 */ /* 0x000ee80000300800 */
[----:B------:R-:W3:Y:S04]  /*4490*/  LDL.LU R192, [R1+0x1e0] ;  /* 0x0001e00001c07983 */ /* 0x000ee80000300800 */
[----:B------:R-:W3:Y:S04]  /*44a0*/  LDL.LU R199, [R1+0x1ec] ;  /* 0x0001ec0001c77983 */ /* 0x000ee80000300800 */
[----:B------:R-:W3:Y:S01]  /*44b0*/  LDL.LU R193, [R1+0x1e8] ;  /* 0x0001e80001c17983 */ /* 0x000ee20000300800 */
[----:B--2---:R-:W-:-:S03]  /*44c0*/  F2FP.F16.F32.PACK_AB R8, R148, R8 ;  /* 0x000000089408723e */ /* 0x004fc600000000ff */
[----:B------:R-:W2:Y:S01]  /*44d0*/  LDL.LU R198, [R1+0x1f4] ;  /* 0x0001f40001c67983 */ /* 0x000ea20000300800 */
[----:B-----5:R-:W-:-:S03]  /*44e0*/  F2FP.F16.F32.PACK_AB R9, R149, R9 ;  /* 0x000000099509723e */ /* 0x020fc600000000ff */
[----:B------:R-:W2:Y:S01]  /*44f0*/  LDL.LU R194, [R1+0x1f0] ;  /* 0x0001f00001c27983 */ /* 0x000ea20000300800 */
[----:B----4-:R-:W-:-:S03]  /*4500*/  F2FP.F16.F32.PACK_AB R10, R150, R10 ;  /* 0x0000000a960a723e */ /* 0x010fc600000000ff */
[----:B------:R-:W4:Y:S01]  /*4510*/  LDL.LU R196, [R1+0x1fc] ;  /* 0x0001fc0001c47983 */ /* 0x000f220000300800 */
[----:B------:R-:W-:-:S03]  /*4520*/  F2FP.F16.F32.PACK_AB R11, R151, R11 ;  /* 0x0000000b970b723e */ /* 0x000fc600000000ff */
[----:B------:R-:W4:Y:S04]  /*4530*/  LDL.LU R195, [R1+0x1f8] ;  /* 0x0001f80001c37983 */ /* 0x000f280000300800 */
[----:B------:R-:W5:Y:S04]  /*4540*/  LDL.LU R148, [R1+0x20c] ;  /* 0x00020c0001947983 */ /* 0x000f680000300800 */
[----:B------:R-:W5:Y:S04]  /*4550*/  LDL.LU R149, [R1+0x208] ;  /* 0x0002080001957983 */ /* 0x000f680000300800 */
[----:B------:R-:W5:Y:S04]  /*4560*/  LDL.LU R150, [R1+0x204] ;  /* 0x0002040001967983 */ /* 0x000f680000300800 */
[----:B------:R-:W5:Y:S01]  /*4570*/  LDL.LU R151, [R1+0x200] ;  /* 0x0002000001977983 */ /* 0x000f620000300800 */
[----:B------:R-:W-:Y:S01]  /*4580*/  F2FP.F16.F32.PACK_AB R4, R3, R4 ;  /* 0x000000040304723e */ /* 0x000fe200000000ff */
[----:B------:R-:W-:Y:S01]  /*4590*/  ULOP3.LUT UR25, UR25, 0x3, URZ, 0xc0, !UPT ;  /* 0x0000000319197892 */ /* 0x000fe2000f8ec03f */
[----:B------:R-:W-:Y:S01]  /*45a0*/  F2FP.F16.F32.PACK_AB R5, R2, R5 ;  /* 0x000000050205723e */ /* 0x000fe200000000ff */
[----:B------:R-:W1:Y:S01]  /*45b0*/  S2R R3, SR_TID.X ;  /* 0x0000000000037919 */ /* 0x000e620000002100 */
[----:B------:R-:W-:Y:S01]  /*45c0*/  F2FP.F16.F32.PACK_AB R20, R242, R20 ;  /* 0x00000014f214723e */ /* 0x000fe200000000ff */
[----:B------:R-:W-:Y:S01]  /*45d0*/  ULEA UR9, UR25, UR15, 0x6 ;  /* 0x0000000f19097291 */ /* 0x000fe2000f8e303f */
[----:B------:R-:W-:Y:S01]  /*45e0*/  F2FP.F16.F32.PACK_AB R21, R241, R21 ;  /* 0x00000015f115723e */ /* 0x000fe200000000ff */
[----:B------:R-:W-:Y:S01]  /*45f0*/  ULEA UR8, UR25, UR24, 0xf ;  /* 0x0000001819087291 */ /* 0x000fe2000f8e783f */
[----:B------:R-:W-:Y:S01]  /*4600*/  F2FP.F16.F32.PACK_AB R22, R240, R22 ;  /* 0x00000016f016723e */ /* 0x000fe200000000ff */
[----:B------:R-:W-:Y:S01]  /*4610*/  UMOV UR10, UR11 ;  /* 0x0000000b000a7c82 */ /* 0x000fe20008000000 */
[----:B------:R-:W-:-:S02]  /*4620*/  F2FP.F16.F32.PACK_AB R23, R239, R23 ;  /* 0x00000017ef17723e */ /* 0x000fc400000000ff */
[----:B------:R-:W-:Y:S02]  /*4630*/  F2FP.F16.F32.PACK_AB R25, R27, R26 ;  /* 0x0000001a1b19723e */ /* 0x000fe400000000ff */
[----:B------:R-:W-:Y:S02]  /*4640*/  F2FP.F16.F32.PACK_AB R56, R57, R56 ;  /* 0x000000383938723e */ /* 0x000fe400000000ff */
[----:B------:R-:W-:Y:S02]  /*4650*/  F2FP.F16.F32.PACK_AB R26, R29, R28 ;  /* 0x0000001c1d1a723e */ /* 0x000fe400000000ff */
[----:B------:R-:W-:Y:S02]  /*4660*/  F2FP.F16.F32.PACK_AB R27, R31, R30 ;  /* 0x0000001e1f1b723e */ /* 0x000fe400000000ff */
[----:B------:R-:W-:Y:S02]  /*4670*/  F2FP.F16.F32.PACK_AB R57, R59, R58 ;  /* 0x0000003a3b39723e */ /* 0x000fe400000000ff */
[----:B------:R-:W-:-:S02]  /*4680*/  F2FP.F16.F32.PACK_AB R88, R89, R88 ;  /* 0x000000585958723e */ /* 0x000fc400000000ff */
[----:B------:R-:W-:Y:S02]  /*4690*/  F2FP.F16.F32.PACK_AB R58, R61, R60 ;  /* 0x0000003c3d3a723e */ /* 0x000fe400000000ff */
[----:B------:R-:W-:Y:S02]  /*46a0*/  F2FP.F16.F32.PACK_AB R59, R63, R62 ;  /* 0x0000003e3f3b723e */ /* 0x000fe400000000ff */
[----:B------:R-:W-:Y:S02]  /*46b0*/  F2FP.F16.F32.PACK_AB R89, R91, R90 ;  /* 0x0000005a5b59723e */ /* 0x000fe400000000ff */
[----:B------:R-:W-:Y:S02]  /*46c0*/  F2FP.F16.F32.PACK_AB R120, R121, R120 ;  /* 0x000000787978723e */ /* 0x000fe400000000ff */
[----:B------:R-:W-:Y:S02]  /*46d0*/  F2FP.F16.F32.PACK_AB R90, R93, R92 ;  /* 0x0000005c5d5a723e */ /* 0x000fe400000000ff */
[----:B------:R-:W-:-:S02]  /*46e0*/  F2FP.F16.F32.PACK_AB R91, R95, R94 ;  /* 0x0000005e5f5b723e */ /* 0x000fc400000000ff */
[----:B-1----:R-:W-:Y:S02]  /*46f0*/  LOP3.LUT R2, R3, 0xff, RZ, 0xc0, !PT ;  /* 0x000000ff03027812 */ /* 0x002fe400078ec0ff */
[----:B------:R-:W-:Y:S02]  /*4700*/  F2FP.F16.F32.PACK_AB R164, R226, R164 ;  /* 0x000000a4e2a4723e */ /* 0x000fe400000000ff */
[----:B------:R-:W-:Y:S02]  /*4710*/  ISETP.LT.U32.AND P0, PT, R2, 0x80, P0 ;  /* 0x000000800200780c */ /* 0x000fe40000701070 */
[----:B------:R-:W-:Y:S02]  /*4720*/  F2FP.F16.F32.PACK_AB R121, R123, R122 ;  /* 0x0000007a7b79723e */ /* 0x000fe400000000ff */
[----:B------:R-:W-:Y:S02]  /*4730*/  F2FP.F16.F32.PACK_AB R165, R225, R165 ;  /* 0x000000a5e1a5723e */ /* 0x000fe400000000ff */
[----:B------:R-:W-:-:S02]  /*4740*/  F2FP.F16.F32.PACK_AB R122, R125, R124 ;  /* 0x0000007c7d7a723e */ /* 0x000fc400000000ff */
[----:B------:R-:W-:Y:S02]  /*4750*/  F2FP.F16.F32.PACK_AB R123, R127, R126 ;  /* 0x0000007e7f7b723e */ /* 0x000fe400000000ff */
[----:B------:R-:W-:Y:S02]  /*4760*/  F2FP.F16.F32.PACK_AB R6, R252, R6 ;  /* 0x00000006fc06723e */ /* 0x000fe400000000ff */
[----:B------:R-:W-:Y:S01]  /*4770*/  F2FP.F16.F32.PACK_AB R166, R224, R166 ;  /* 0x000000a6e0a6723e */ /* 0x000fe200000000ff */
[----:B------:R-:W-:Y:S01]  /*4780*/  VOTEU.ANY UP0, P0 ;  /* 0x00000000003f7886 */ /* 0x000fe20000000100 */
[----:B------:R-:W-:Y:S01]  /*4790*/  F2FP.F16.F32.PACK_AB R7, R251, R7 ;  /* 0x00000007fb07723e */ /* 0x000fe200000000ff */
[----:B------:R-:W-:Y:S01]  /*47a0*/  VOTEU.ANY UP1, P0 ;  /* 0x00000000003f7886 */ /* 0x000fe20000020100 */
[----:B------:R-:W-:Y:S02]  /*47b0*/  F2FP.F16.F32.PACK_AB R152, R238, R152 ;  /* 0x00000098ee98723e */ /* 0x000fe400000000ff */
[----:B------:R-:W-:Y:S01]  /*47c0*/  F2FP.F16.F32.PACK_AB R153, R237, R153 ;  /* 0x00000099ed99723e */ /* 0x000fe200000000ff */
[----:B------:R-:W-:Y:S01]  /*47d0*/  @UP0 UMOV UR6, UR30 ;  /* 0x0000001e00060c82 */ /* 0x000fe20008000000 */
[----:B------:R-:W-:Y:S01]  /*47e0*/  F2FP.F16.F32.PACK_AB R167, R223, R167 ;  /* 0x000000a7dfa7723e */ /* 0x000fe200000000ff */
[----:B------:R-:W-:Y:S01]  /*47f0*/  @UP0 UMOV UR7, UR31 ;  /* 0x0000001f00070c82 */ /* 0x000fe20008000000 */
        /* <DEDUP_REMOVED lines=86> */
[----:B---3--:R-:W-:Y:S01]  /*4d60*/  F2FP.F16.F32.PACK_AB R190, R190, R0 ;  /* 0x00000000bebe723e */ /* 0x008fe200000000ff */
[----:B------:R-:W-:-:S05]  /*4d70*/  IMAD.SHL.U32 R0, R3, 0x80, RZ ;  /* 0x0000008003007824 */ /* 0x000fca00078e00ff */
[----:B------:R-:W-:Y:S02]  /*4d80*/  LOP3.LUT R0, R0, 0x780, RZ, 0xc0, !PT ;  /* 0x0000078000007812 */ /* 0x000fe400078ec0ff */
[----:B------:R-:W-:Y:S02]  /*4d90*/  F2FP.F16.F32.PACK_AB R191, R200, R191 ;  /* 0x000000bfc8bf723e */ /* 0x000fe400000000ff */
[----:B------:R-:W-:Y:S01]  /*4da0*/  F2FP.F16.F32.PACK_AB R192, R197, R192 ;  /* 0x000000c0c5c0723e */ /* 0x000fe200000000ff */
[----:B------:R-:W-:-:S05]  /*4db0*/  IMAD.SHL.U32 R197, R3, 0x10, RZ ;  /* 0x0000001003c57824 */ /* 0x000fca00078e00ff */
[----:B------:R-:W-:Y:S02]  /*4dc0*/  LOP3.LUT R0, R0, 0x70, R197, 0xf8, !PT ;  /* 0x0000007000007812 */ /* 0x000fe400078ef8c5 */
[----:B------:R-:W-:Y:S02]  /*4dd0*/  F2FP.F16.F32.PACK_AB R193, R199, R193 ;  /* 0x000000c1c7c1723e */ /* 0x000fe400000000ff */
[----:B------:R-:W-:Y:S01]  /*4de0*/  LOP3.LUT R0, R0, 0x10, R3, 0x78, !PT ;  /* 0x0000001000007812 */ /* 0x000fe200078e7803 */
[----:B------:R-:W-:-:S05]  /*4df0*/  IMAD.SHL.U32 R3, R3, 0x40, RZ ;  /* 0x0000004003037824 */ /* 0x000fca00078e00ff */
[----:B------:R-:W-:Y:S02]  /*4e00*/  LOP3.LUT R0, R0, 0x3800, R3, 0xf8, !PT ;  /* 0x0000380000007812 */ /* 0x000fe400078ef803 */
[----:B--2---:R-:W-:Y:S02]  /*4e10*/  F2FP.F16.F32.PACK_AB R194, R198, R194 ;  /* 0x000000c2c6c2723e */ /* 0x004fe400000000ff */
[C---:B------:R-:W-:Y:S01]  /*4e20*/  LOP3.LUT R3, R0.reuse, 0x20, RZ, 0x3c, !PT ;  /* 0x0000002000037812 */ /* 0x040fe200078e3cff */
[----:B------:R-:W-:Y:S01]  /*4e30*/  VIADD R2, R0, UR24 ;  /* 0x0000001800027c36 */ /* 0x000fe20008000000 */
[----:B----4-:R-:W-:-:S03]  /*4e40*/  F2FP.F16.F32.PACK_AB R195, R196, R195 ;  /* 0x000000c3c4c3723e */ /* 0x010fc600000000ff */
[----:B------:R-:W-:Y:S01]  /*4e50*/  VIADD R3, R3, UR24 ;  /* 0x0000001803037c36 */ /* 0x000fe20008000000 */
[----:B------:R1:W-:Y:S04]  /*4e60*/  STSM.16.M88.4 [R2], R8 ;  /* 0x0000000802007844 */ /* 0x0003e80000000200 */
[----:B------:R-:W-:Y:S01]  /*4e70*/  STSM.16.M88.4 [R2+0x8000], R20 ;  /* 0x0080001402007844 */ /* 0x000fe20000000200 */
[----:B-----5:R-:W-:-:S03]  /*4e80*/  F2FP.F16.F32.PACK_AB R146, R149, R148 ;  /* 0x000000949592723e */ /* 0x020fc600000000ff */
[----:B------:R-:W-:Y:S04]  /*4e90*/  STSM.16.M88.4 [R2+0x10000], R164 ;  /* 0x010000a402007844 */ /* 0x000fe80000000200 */
[----:B------:R-:W-:Y:S01]  /*4ea0*/  STSM.16.M88.4 [R2+0x18000], R180 ;  /* 0x018000b402007844 */ /* 0x000fe20000000200 */
[----:B------:R-:W-:-:S03]  /*4eb0*/  F2FP.F16.F32.PACK_AB R147, R151, R150 ;  /* 0x000000969793723e */ /* 0x000fc600000000ff */
[----:B------:R-:W-:Y:S01]  /*4ec0*/  STSM.16.M88.4 [R2+0x4000], R24 ;  /* 0x0040001802007844 */ /* 0x000fe20000000200 */
[C---:B-1----:R-:W-:Y:S02]  /*4ed0*/  LOP3.LUT R8, R0.reuse, 0x40, RZ, 0x3c, !PT ;  /* 0x0000004000087812 */ /* 0x042fe400078e3cff */
[----:B------:R-:W-:Y:S01]  /*4ee0*/  LOP3.LUT R0, R0, 0x60, RZ, 0x3c, !PT ;  /* 0x0000006000007812 */ /* 0x000fe200078e3cff */
[----:B------:R-:W-:Y:S02]  /*4ef0*/  STSM.16.M88.4 [R2+0xc000], R56 ;  /* 0x00c0003802007844 */ /* 0x000fe40000000200 */
[----:B------:R-:W-:Y:S02]  /*4f00*/  VIADD R8, R8, UR24 ;  /* 0x0000001808087c36 */ /* 0x000fe40008000000 */
[----:B------:R-:W-:Y:S01]  /*4f10*/  STSM.16.M88.4 [R2+0x14000], R88 ;  /* 0x0140005802007844 */ /* 0x000fe20000000200 */
[----:B------:R-:W-:-:S03]  /*4f20*/  VIADD R0, R0, UR24 ;  /* 0x0000001800007c36 */ /* 0x000fc60008000000 */
[----:B------:R-:W-:Y:S04]  /*4f30*/  STSM.16.M88.4 [R2+0x1c000], R120 ;  /* 0x01c0007802007844 */ /* 0x000fe80000000200 */
[----:B------:R-:W-:Y:S04]  /*4f40*/  STSM.16.M88.4 [R3], R4 ;  /* 0x0000000403007844 */ /* 0x000fe80000000200 */
[----:B------:R-:W-:Y:S04]  /*4f50*/  STSM.16.M88.4 [R3+0x8000], R152 ;  /* 0x0080009803007844 */ /* 0x000fe80000000200 */
[----:B------:R-:W-:Y:S04]  /*4f60*/  STSM.16.M88.4 [R3+0x10000], R168 ;  /* 0x010000a803007844 */ /* 0x000fe80000000200 */
[----:B------:R-:W-:Y:S04]  /*4f70*/  STSM.16.M88.4 [R3+0x18000], R184 ;  /* 0x018000b803007844 */ /* 0x000fe80000000200 */
[----:B------:R-:W-:Y:S04]  /*4f80*/  STSM.16.M88.4 [R3+0x4000], R32 ;  /* 0x0040002003007844 */ /* 0x000fe80000000200 */
[----:B------:R-:W-:Y:S04]  /*4f90*/  STSM.16.M88.4 [R3+0xc000], R64 ;  /* 0x00c0004003007844 */ /* 0x000fe80000000200 */
[----:B------:R-:W-:Y:S04]  /*4fa0*/  STSM.16.M88.4 [R3+0x14000], R96 ;  /* 0x0140006003007844 */ /* 0x000fe80000000200 */
        /* <DEDUP_REMOVED lines=16> */
[----:B------:R-:W-:Y:S01]  /*50b0*/  STSM.16.M88.4 [R0+0x1c000], R144 ;  /* 0x01c0009000007844 */ /* 0x000fe20000000200 */
[----:B------:R1:W-:Y:S06]  /*50c0*/  MEMBAR.ALL.CTA ;  /* 0x0000000000007992 */ /* 0x0003ec0000008000 */
[----:B-1----:R-:W1:Y:S02]  /*50d0*/  FENCE.VIEW.ASYNC.S ;  /* 0x00000000000073c6 */ /* 0x002e640000000000 */
[----:B-1----:R-:W-:Y:S06]  /*50e0*/  BAR.SYNC.DEFER_BLOCKING 0x0 ;  /* 0x0000000000007b1d */ /* 0x002fec0000010000 */
[----:B------:R1:W-:Y:S01]  /*50f0*/  @UP1 UTMASTG.2D [UR8], [UR6] ;  /* 0x00000008060013b5 */ /* 0x0003e20008008000 */
[----:B------:R0:W-:Y:S01]  /*5100*/  UTMACMDFLUSH ;  /* 0x00000000000079b7 */ /* 0x0001e20000000000 */
[----:B------:R-:W-:-:S04]  /*5110*/  DEPBAR.LE SB0, 0x0 ;  /* 0x000080000000791a */ /* 0x000fc80000000000 */
[----:B------:R-:W-:Y:S06]  /*5120*/  BAR.SYNC.DEFER_BLOCKING 0x0 ;  /* 0x0000000000007b1d */ /* 0x000fec0000010000 */
[----:B-1----:R-:W-:Y:S05]  /*5130*/  EXIT ;  /* 0x000000000000794d */ /* 0x002fea0003800000 */
.L_x_48:
[----:B------:R-:W1:Y:S02]  /*5140*/  SYNCS.PHASECHK.TRANS64.TRYWAIT P0, [UR18+0x30000], R0 ;  /* 0x03000000ff0075a7 */ /* 0x000e640008000152 */
[----:B-1----:R-:W-:Y:S05]  /*5150*/  @!P0 BRA `(.L_x_48) ;  /* 0xfffffffc00f88947 */ /* 0x002fea000383ffff */
[----:B------:R-:W-:Y:S05]  /*5160*/  BRA `(.L_x_50) ;  /* 0xffffffdc00407947 */ /* 0x000fea000383ffff */
.L_x_51:
[----:B------:R-:W-:-:S00]  /*5170*/  BRA `(.L_x_51) ;  /* 0xfffffffc00fc7947 */ /* 0x000fc0000383ffff */
[----:B------:R-:W-:-:S00]  /*5180*/  NOP ;  /* 0x0000000000007918 */ /* 0x000fc00000000000 */
[----:B------:R-:W-:-:S00]  /*5190*/  NOP ;  /* 0x0000000000007918 */ /* 0x000fc00000000000 */
[----:B------:R-:W-:-:S00]  /*51a0*/  NOP ;  /* 0x0000000000007918 */ /* 0x000fc00000000000 */
[----:B------:R-:W-:-:S00]  /*51b0*/  NOP ;  /* 0x0000000000007918 */ /* 0x000fc00000000000 */
[----:B------:R-:W-:-:S00]  /*51c0*/  NOP ;  /* 0x0000000000007918 */ /* 0x000fc00000000000 */
[----:B------:R-:W-:-:S00]  /*51d0*/  NOP ;  /* 0x0000000000007918 */ /* 0x000fc00000000000 */
[----:B------:R-:W-:-:S00]  /*51e0*/  NOP ;  /* 0x0000000000007918 */ /* 0x000fc00000000000 */
[----:B------:R-:W-:-:S00]  /*51f0*/  NOP ;  /* 0x0000000000007918 */ /* 0x000fc00000000000 */
.L_x_52:


//--------------------- .nv.shared.gluon_wgmma    --------------------------
	.section	.nv.shared.gluon_wgmma,"aw",@nobits
	.sectionflags	@""
	.align	16
	.zero		1024


//--------------------- .nv.shared.reserved.0     --------------------------
	.section	.nv.shared.reserved.0,"aw",@nobits
	.weak		__nv_reservedSMEM_offset_0_alias
	.size		__nv_reservedSMEM_offset_0_alias, 0, 0
	.other		__nv_reservedSMEM_offset_0_alias,@"STO_CUDA_RESERVED_SHARED STV_DEFAULT"
__nv_reservedSMEM_offset_0_alias:
	.zero		0


//--------------------- .nv.constant0.gluon_wgmma --------------------------
	.section	.nv.constant0.gluon_wgmma,"a",@progbits
	.sectionflags	@""
	.align	4
.nv.constant0.gluon_wgmma:
	.zero		608


//--------------------- SYMBOLS --------------------------

	.type		.nv.reservedSmem.offset0,@object
	.size		.nv.reservedSmem.offset0,0x4
